// auto-generated by cutlass_sweep.gemm — config: {"arch": "sm_90", "cluster_m": 2, "cluster_n": 1, "dtype": "fp16", "stages": 0, "tile_k": 64, "tile_m": 64, "tile_n": 128}
#include "cutlass/cutlass.h"
#include "cutlass/gemm/collective/collective_builder.hpp"
#include "cutlass/gemm/device/gemm_universal_adapter.h"
#include "cutlass/gemm/kernel/gemm_universal.hpp"
#include "cutlass/epilogue/collective/collective_builder.hpp"

using ElemA = cutlass::half_t;
using ElemB = cutlass::half_t;
using ElemCD = cutlass::half_t;
using Acc  = float;
using TileShape    = cute::Shape<cute::_64, cute::_128, cute::_64>;
using ClusterShape = cute::Shape<cute::_2, cute::_1, cute::_1>;

using CollectiveEpilogue = typename cutlass::epilogue::collective::CollectiveBuilder<
    cutlass::arch::Sm90, cutlass::arch::OpClassTensorOp,
    TileShape, ClusterShape,
    cutlass::epilogue::collective::EpilogueTileAuto,
    Acc, Acc,
    ElemCD, cutlass::layout::RowMajor, 128 / cutlass::sizeof_bits<ElemCD>::value,
    ElemCD, cutlass::layout::RowMajor, 128 / cutlass::sizeof_bits<ElemCD>::value,
    cutlass::epilogue::collective::EpilogueScheduleAuto
  >::CollectiveOp;

using CollectiveMainloop = typename cutlass::gemm::collective::CollectiveBuilder<
    cutlass::arch::Sm90, cutlass::arch::OpClassTensorOp,
    ElemA, cutlass::layout::RowMajor, 128 / cutlass::sizeof_bits<ElemA>::value,
    ElemB, cutlass::layout::ColumnMajor, 128 / cutlass::sizeof_bits<ElemB>::value,
    Acc,
    TileShape, ClusterShape,
    cutlass::gemm::collective::StageCountAutoCarveout<static_cast<int>(sizeof(typename CollectiveEpilogue::SharedStorage))>,
    cutlass::gemm::collective::KernelScheduleAuto
  >::CollectiveOp;

using GemmKernel = cutlass::gemm::kernel::GemmUniversal<
    cute::Shape<int,int,int,int>,
    CollectiveMainloop,
    CollectiveEpilogue
>;
using Gemm = cutlass::gemm::device::GemmUniversalAdapter<GemmKernel>;

// Force the device kernel symbol into the cubin without needing a host main.
auto* _anchor = &cutlass::device_kernel<GemmKernel>;


// ===== COMPILED SASS (sm_90a) =====

	.target	sm_90a

	.elftype	@"ET_EXEC"


//--------------------- .note.nv.tkinfo           --------------------------
	.section	.note.nv.tkinfo,"",@"SHT_NOTE"
	.sectionflags	@"SHF_NOTE_NV_TKINFO"
	.tkinfo
        /*0018*/ 	.word	0x00000002
        /*0030*/ 	.string	""
        /*0030*/ 	.string	"ptxas"
        /*0030*/ 	.string	"Cuda compilation tools, release 13.0, V13.0.88"
        /*0030*/ 	.string	"Build cuda_13.0.r13.0/compiler.36424714_0"
        /*0030*/ 	.string	"-arch sm_90a -m 64 "



//--------------------- .note.nv.cuinfo           --------------------------
	.section	.note.nv.cuinfo,"",@"SHT_NOTE"
	.sectionflags	@"SHF_NOTE_NV_CUINFO"
        /*0018*/ 	.short	0x0002
        /*001a*/ 	.short	0x005a
        /*001c*/ 	.short	0x0082
	.zero		2


//--------------------- .nv.info                  --------------------------
	.section	.nv.info,"",@"SHT_CUDA_INFO"
	.align	4


	//----- nvinfo : EIATTR_REGCOUNT
	.align		4
        /*0000*/ 	.byte	0x04, 0x2f
        /*0002*/ 	.short	(.L_15 - .L_14)
	.align		4
.L_14:
        /*0004*/ 	.word	index@(_ZN7cutlass13device_kernelINS_4gemm6kernel13GemmUniversalIN4cute5tupleIJiiiiEEENS1_10collective13CollectiveMmaINS1_34MainloopSm90TmaGmmaWarpSpecializedILi9ENS5_IJNS4_1CILi2EEENSA_ILi1EEESC_EEENS1_32KernelTmaWarpSpecializedPingpongEEENS5_IJNSA_ILi64EEENSA_ILi128EEESG_EEENS_6half_tENS5_IJlSC_lEEESJ_SK_NS4_8TiledMMAINS4_8MMA_AtomIJNS4_4SM904GMMA26MMA_64x128x16_F32F16F16_SSILNSO_5MajorE0ELSQ_0ELNSO_7ScaleInE1ELSR_1EEEEEENS4_6LayoutINS5_IJSC_SC_SC_EEENS5_IJNSA_ILi0EEESW_SW_EEEEENS5_IJNS4_10UnderscoreESZ_SZ_EEEEENS4_13SM90_TMA_LOADENS4_14ComposedLayoutINS4_7SwizzleILi3ELi4ELi3EEENS4_18smem_ptr_flag_bitsILi16EEENSU_INS5_IJNSA_ILi8EEESG_EEENS5_IJSG_SC_EEEEEEEvNS4_8identityENS4_23SM90_TMA_LOAD_MULTICASTES1C_vS1D_EENS_8epilogue10collective6detail29Sm90TmaWarpSpecializedAdapterINS1H_15DefaultEpilogueISJ_SK_SK_NS1G_6thread17LinearCombinationISJ_Li1EffLNS1L_9ScaleType4KindE0ELNS_15FloatRoundStyleE2ESJ_EENS1_15EpilogueDefaultEEEEEvvEEEEvNT_6ParamsE)
        /*0008*/ 	.word	0x000000a8


	//----- nvinfo : EIATTR_FRAME_SIZE
	.align		4
.L_15:
        /*000c*/ 	.byte	0x04, 0x11
        /*000e*/ 	.short	(.L_17 - .L_16)
	.align		4
.L_16:
        /*0010*/ 	.word	index@(_ZN7cutlass13device_kernelINS_4gemm6kernel13GemmUniversalIN4cute5tupleIJiiiiEEENS1_10collective13CollectiveMmaINS1_34MainloopSm90TmaGmmaWarpSpecializedILi9ENS5_IJNS4_1CILi2EEENSA_ILi1EEESC_EEENS1_32KernelTmaWarpSpecializedPingpongEEENS5_IJNSA_ILi64EEENSA_ILi128EEESG_EEENS_6half_tENS5_IJlSC_lEEESJ_SK_NS4_8TiledMMAINS4_8MMA_AtomIJNS4_4SM904GMMA26MMA_64x128x16_F32F16F16_SSILNSO_5MajorE0ELSQ_0ELNSO_7ScaleInE1ELSR_1EEEEEENS4_6LayoutINS5_IJSC_SC_SC_EEENS5_IJNSA_ILi0EEESW_SW_EEEEENS5_IJNS4_10UnderscoreESZ_SZ_EEEEENS4_13SM90_TMA_LOADENS4_14ComposedLayoutINS4_7SwizzleILi3ELi4ELi3EEENS4_18smem_ptr_flag_bitsILi16EEENSU_INS5_IJNSA_ILi8EEESG_EEENS5_IJSG_SC_EEEEEEEvNS4_8identityENS4_23SM90_TMA_LOAD_MULTICASTES1C_vS1D_EENS_8epilogue10collective6detail29Sm90TmaWarpSpecializedAdapterINS1H_15DefaultEpilogueISJ_SK_SK_NS1G_6thread17LinearCombinationISJ_Li1EffLNS1L_9ScaleType4KindE0ELNS_15FloatRoundStyleE2ESJ_EENS1_15EpilogueDefaultEEEEEvvEEEEvNT_6ParamsE)
        /*0014*/ 	.word	0x00000008


	//----- nvinfo : EIATTR_MIN_STACK_SIZE
	.align		4
.L_17:
        /*0018*/ 	.byte	0x04, 0x12
        /*001a*/ 	.short	(.L_19 - .L_18)
	.align		4
.L_18:
        /*001c*/ 	.word	index@(_ZN7cutlass13device_kernelINS_4gemm6kernel13GemmUniversalIN4cute5tupleIJiiiiEEENS1_10collective13CollectiveMmaINS1_34MainloopSm90TmaGmmaWarpSpecializedILi9ENS5_IJNS4_1CILi2EEENSA_ILi1EEESC_EEENS1_32KernelTmaWarpSpecializedPingpongEEENS5_IJNSA_ILi64EEENSA_ILi128EEESG_EEENS_6half_tENS5_IJlSC_lEEESJ_SK_NS4_8TiledMMAINS4_8MMA_AtomIJNS4_4SM904GMMA26MMA_64x128x16_F32F16F16_SSILNSO_5MajorE0ELSQ_0ELNSO_7ScaleInE1ELSR_1EEEEEENS4_6LayoutINS5_IJSC_SC_SC_EEENS5_IJNSA_ILi0EEESW_SW_EEEEENS5_IJNS4_10UnderscoreESZ_SZ_EEEEENS4_13SM90_TMA_LOADENS4_14ComposedLayoutINS4_7SwizzleILi3ELi4ELi3EEENS4_18smem_ptr_flag_bitsILi16EEENSU_INS5_IJNSA_ILi8EEESG_EEENS5_IJSG_SC_EEEEEEEvNS4_8identityENS4_23SM90_TMA_LOAD_MULTICASTES1C_vS1D_EENS_8epilogue10collective6detail29Sm90TmaWarpSpecializedAdapterINS1H_15DefaultEpilogueISJ_SK_SK_NS1G_6thread17LinearCombinationISJ_Li1EffLNS1L_9ScaleType4KindE0ELNS_15FloatRoundStyleE2ESJ_EENS1_15EpilogueDefaultEEEEEvvEEEEvNT_6ParamsE)
        /*0020*/ 	.word	0x00000008
.L_19:


//--------------------- .nv.compat                --------------------------
	.section	.nv.compat,"",@"SHT_CUDA_COMPAT_INFO"
	.align	4
        /*0000*/ 	.byte	0x02, 0x09, 0x01, 0x00, 0x02, 0x02, 0x04, 0x00, 0x02, 0x05, 0x05, 0x00, 0x03, 0x07, 0x01, 0x01
        /*0010*/ 	.byte	0x02, 0x03, 0x01, 0x00, 0x02, 0x06, 0x01, 0x00, 0x04, 0x0b, 0x08, 0x00, 0x00, 0x00, 0x00, 0x00
        /*0020*/ 	.byte	0x00, 0x00, 0x00, 0x00


//--------------------- .nv.info._ZN7cutlass13device_kernelINS_4gemm6kernel13GemmUniversalIN4cute5tupleIJiiiiEEENS1_10collective13CollectiveMmaINS1_34MainloopSm90TmaGmmaWarpSpecializedILi9ENS5_IJNS4_1CILi2EEENSA_ILi1EEESC_EEENS1_32KernelTmaWarpSpecializedPingpongEEENS5_IJNSA_ILi64EEENSA_ILi128EEESG_EEENS_6half_tENS5_IJlSC_lEEESJ_SK_NS4_8TiledMMAINS4_8MMA_AtomIJNS4_4SM904GMMA26MMA_64x128x16_F32F16F16_SSILNSO_5MajorE0ELSQ_0ELNSO_7ScaleInE1ELSR_1EEEEEENS4_6LayoutINS5_IJSC_SC_SC_EEENS5_IJNSA_ILi0EEESW_SW_EEEEENS5_IJNS4_10UnderscoreESZ_SZ_EEEEENS4_13SM90_TMA_LOADENS4_14ComposedLayoutINS4_7SwizzleILi3ELi4ELi3EEENS4_18smem_ptr_flag_bitsILi16EEENSU_INS5_IJNSA_ILi8EEESG_EEENS5_IJSG_SC_EEEEEEEvNS4_8identityENS4_23SM90_TMA_LOAD_MULTICASTES1C_vS1D_EENS_8epilogue10collective6detail29Sm90TmaWarpSpecializedAdapterINS1H_15DefaultEpilogueISJ_SK_SK_NS1G_6thread17LinearCombinationISJ_Li1EffLNS1L_9ScaleType4KindE0ELNS_15FloatRoundStyleE2ESJ_EENS1_15EpilogueDefaultEEEEEvvEEEEvNT_6ParamsE --------------------------
	.section	.nv.info._ZN7cutlass13device_kernelINS_4gemm6kernel13GemmUniversalIN4cute5tupleIJiiiiEEENS1_10collective13CollectiveMmaINS1_34MainloopSm90TmaGmmaWarpSpecializedILi9ENS5_IJNS4_1CILi2EEENSA_ILi1EEESC_EEENS1_32KernelTmaWarpSpecializedPingpongEEENS5_IJNSA_ILi64EEENSA_ILi128EEESG_EEENS_6half_tENS5_IJlSC_lEEESJ_SK_NS4_8TiledMMAINS4_8MMA_AtomIJNS4_4SM904GMMA26MMA_64x128x16_F32F16F16_SSILNSO_5MajorE0ELSQ_0ELNSO_7ScaleInE1ELSR_1EEEEEENS4_6LayoutINS5_IJSC_SC_SC_EEENS5_IJNSA_ILi0EEESW_SW_EEEEENS5_IJNS4_10UnderscoreESZ_SZ_EEEEENS4_13SM90_TMA_LOADENS4_14ComposedLayoutINS4_7SwizzleILi3ELi4ELi3EEENS4_18smem_ptr_flag_bitsILi16EEENSU_INS5_IJNSA_ILi8EEESG_EEENS5_IJSG_SC_EEEEEEEvNS4_8identityENS4_23SM90_TMA_LOAD_MULTICASTES1C_vS1D_EENS_8epilogue10collective6detail29Sm90TmaWarpSpecializedAdapterINS1H_15DefaultEpilogueISJ_SK_SK_NS1G_6thread17LinearCombinationISJ_Li1EffLNS1L_9ScaleType4KindE0ELNS_15FloatRoundStyleE2ESJ_EENS1_15EpilogueDefaultEEEEEvvEEEEvNT_6ParamsE,"",@"SHT_CUDA_INFO"
	.sectionflags	@""
	.align	4


	//----- nvinfo : EIATTR_CUDA_API_VERSION
	.align		4
        /*0000*/ 	.byte	0x04, 0x37
        /*0002*/ 	.short	(.L_21 - .L_20)
.L_20:
        /*0004*/ 	.word	0x00000082


	//----- nvinfo : EIATTR_KPARAM_INFO
	.align		4
.L_21:
        /*0008*/ 	.byte	0x04, 0x17
        /*000a*/ 	.short	(.L_23 - .L_22)
.L_22:
        /*000c*/ 	.word	0x00000000
        /*0010*/ 	.short	0x0000
        /*0012*/ 	.short	0x0070
        /*0014*/ 	.byte	0x00, 0xf0, 0x01, 0x10


	//----- nvinfo : EIATTR_SPARSE_MMA_MASK
	.align		4
.L_23:
        /*0018*/ 	.byte	0x03, 0x50
        /*001a*/ 	.short	0x0000


	//----- nvinfo : EIATTR_MAXREG_COUNT
	.align		4
        /*001c*/ 	.byte	0x03, 0x1b
        /*001e*/ 	.short	0x00a8


	//----- nvinfo : EIATTR_NUM_BARRIERS
	.align		4
        /*0020*/ 	.byte	0x02, 0x4c
        /*0022*/ 	.byte	0x01
	.zero		1


	//----- nvinfo : EIATTR_EXTERNS
	.align		4
        /*0024*/ 	.byte	0x04, 0x0f
        /*0026*/ 	.short	(.L_25 - .L_24)


	//   ....[0]....
	.align		4
.L_24:
        /*0028*/ 	.word	index@(__assertfail)


	//----- nvinfo : EIATTR_ANNOTATIONS
	.align		4
.L_25:
        /*002c*/ 	.byte	0x04, 0x55
        /*002e*/ 	.short	(.L_27 - .L_26)


	//   ....[0]....
.L_26:
        /*0030*/ 	.word	0x00000001
        /*0034*/ 	.byte	0x80, 0x0e, 0x00, 0x00, 0x01, 0x00, 0x00, 0x00, 0x30, 0x15, 0x00, 0x00, 0x01, 0x00, 0x00, 0x00
        /*0044*/ 	.byte	0x40, 0x64, 0x00, 0x00, 0x01, 0x00, 0x00, 0x00, 0x60, 0x70, 0x00, 0x00


	//----- nvinfo : EIATTR_MERCURY_ISA_VERSION
	.align		4
.L_27:
        /*0050*/ 	.byte	0x03, 0x5f
        /*0052*/ 	.short	0x0101


	//----- nvinfo : EIATTR_INT_WARP_WIDE_INSTR_OFFSETS
	.align		4
        /*0054*/ 	.byte	0x04, 0x31
        /*0056*/ 	.short	(.L_29 - .L_28)


	//   ....[0]....
.L_28:
        /*0058*/ 	.word	0x000005c0


	//   ....[1]....
        /*005c*/ 	.word	0x000005e0


	//   ....[2]....
        /*0060*/ 	.word	0x00000600


	//   ....[3]....
        /*0064*/ 	.word	0x000006c0


	//   ....[4]....
        /*0068*/ 	.word	0x000006e0


	//   ....[5]....
        /*006c*/ 	.word	0x00000740


	//   ....[6]....
        /*0070*/ 	.word	0x00000850


	//   ....[7]....
        /*0074*/ 	.word	0x00000880


	//   ....[8]....
        /*0078*/ 	.word	0x000021f0


	//----- nvinfo : EIATTR_COOP_GROUP_MASK_REGIDS
	.align		4
.L_29:
        /*007c*/ 	.byte	0x04, 0x29
        /*007e*/ 	.short	(.L_31 - .L_30)


	//   ....[0]....
.L_30:
        /*0080*/ 	.word	0xffffffff


	//   ....[1]....
        /*0084*/ 	.word	0xffffffff


	//   ....[2]....
        /*0088*/ 	.word	0xffffffff


	//   ....[3]....
        /*008c*/ 	.word	0xffffffff


	//   ....[4]....
        /*0090*/ 	.word	0xffffffff


	//   ....[5]....
        /*0094*/ 	.word	0xffffffff


	//   ....[6]....
        /*0098*/ 	.word	0xffffffff


	//----- nvinfo : EIATTR_COOP_GROUP_INSTR_OFFSETS
	.align		4
.L_31:
        /*009c*/ 	.byte	0x04, 0x28
        /*009e*/ 	.short	(.L_33 - .L_32)


	//   ....[0]....
.L_32:
        /*00a0*/ 	.word	0x00000070


	//   ....[1]....
        /*00a4*/ 	.word	0x00000080


	//   ....[2]....
        /*00a8*/ 	.word	0x00000140


	//   ....[3]....
        /*00ac*/ 	.word	0x000003a0


	//   ....[4]....
        /*00b0*/ 	.word	0x000003e0


	//   ....[5]....
        /*00b4*/ 	.word	0x00000460


	//   ....[6]....
        /*00b8*/ 	.word	0x00000a30


	//----- nvinfo : EIATTR_REG_RECONFIG
	.align		4
.L_33:
        /*00bc*/ 	.byte	0x01, 0x54
	.zero		2


	//----- nvinfo : EIATTR_SYSCALL_OFFSETS
	.align		4
        /*00c0*/ 	.byte	0x04, 0x46
        /*00c2*/ 	.short	(.L_35 - .L_34)


	//   ....[0]....
.L_34:
        /*00c4*/ 	.word	0x000019a0


	//----- nvinfo : EIATTR_MBARRIER_INSTR_OFFSETS
	.align		4
.L_35:
        /*00c8*/ 	.byte	0x04, 0x39
        /*00ca*/ 	.short	(.L_37 - .L_36)


	//   ....[0]....
.L_36:
        /*00cc*/ 	.word	0x00000260
        /*00d0*/ 	.word	0x000000ff
        /*00d4*/ 	.word	0x00000000
        /*00d8*/ 	.short	0x0100
        /*00da*/ 	.byte	0x08
	.zero		1


	//   ....[1]....
        /*00dc*/ 	.word	0x00000270
        /*00e0*/ 	.word	0x000000ff
        /*00e4*/ 	.word	0x00000048
        /*00e8*/ 	.short	0x0100
        /*00ea*/ 	.byte	0x08
	.zero		1


	//   ....[2]....
        /*00ec*/ 	.word	0x00000280
        /*00f0*/ 	.word	0x000000ff
        /*00f4*/ 	.word	0x00000008
        /*00f8*/ 	.short	0x0100
        /*00fa*/ 	.byte	0x08
	.zero		1


	//   ....[3]....
        /*00fc*/ 	.word	0x00000290
        /*0100*/ 	.word	0x000000ff
        /*0104*/ 	.word	0x00000050
        /*0108*/ 	.short	0x0100
        /*010a*/ 	.byte	0x08
	.zero		1


	//   ....[4]....
        /*010c*/ 	.word	0x000002a0
        /*0110*/ 	.word	0x000000ff
        /*0114*/ 	.word	0x00000010
        /*0118*/ 	.short	0x0100
        /*011a*/ 	.byte	0x08
	.zero		1


	//   ....[5]....
        /*011c*/ 	.word	0x000002b0
        /*0120*/ 	.word	0x000000ff
        /*0124*/ 	.word	0x00000058
        /*0128*/ 	.short	0x0100
        /*012a*/ 	.byte	0x08
	.zero		1


	//   ....[6]....
        /*012c*/ 	.word	0x000002c0
        /*0130*/ 	.word	0x000000ff
        /*0134*/ 	.word	0x00000018
        /*0138*/ 	.short	0x0100
        /*013a*/ 	.byte	0x08
	.zero		1


	//   ....[7]....
        /*013c*/ 	.word	0x000002d0
        /*0140*/ 	.word	0x000000ff
        /*0144*/ 	.word	0x00000060
        /*0148*/ 	.short	0x0100
        /*014a*/ 	.byte	0x08
	.zero		1


	//   ....[8]....
        /*014c*/ 	.word	0x000002e0
        /*0150*/ 	.word	0x000000ff
        /*0154*/ 	.word	0x00000020
        /*0158*/ 	.short	0x0100
        /*015a*/ 	.byte	0x08
	.zero		1


	//   ....[9]....
        /*015c*/ 	.word	0x000002f0
        /*0160*/ 	.word	0x000000ff
        /*0164*/ 	.word	0x00000068
        /*0168*/ 	.short	0x0100
        /*016a*/ 	.byte	0x08
	.zero		1


	//   ....[10]....
        /*016c*/ 	.word	0x00000300
        /*0170*/ 	.word	0x000000ff
        /*0174*/ 	.word	0x00000028
        /*0178*/ 	.short	0x0100
        /*017a*/ 	.byte	0x08
	.zero		1


	//   ....[11]....
        /*017c*/ 	.word	0x00000310
        /*0180*/ 	.word	0x000000ff
        /*0184*/ 	.word	0x00000070
        /*0188*/ 	.short	0x0100
        /*018a*/ 	.byte	0x08
	.zero		1


	//   ....[12]....
        /*018c*/ 	.word	0x00000320
        /*0190*/ 	.word	0x000000ff
        /*0194*/ 	.word	0x00000030
        /*0198*/ 	.short	0x0100
        /*019a*/ 	.byte	0x08
	.zero		1


	//   ....[13]....
        /*019c*/ 	.word	0x00000330
        /*01a0*/ 	.word	0x000000ff
        /*01a4*/ 	.word	0x00000078
        /*01a8*/ 	.short	0x0100
        /*01aa*/ 	.byte	0x08
	.zero		1


	//   ....[14]....
        /*01ac*/ 	.word	0x00000340
        /*01b0*/ 	.word	0x000000ff
        /*01b4*/ 	.word	0x00000038
        /*01b8*/ 	.short	0x0100
        /*01ba*/ 	.byte	0x08
	.zero		1


	//   ....[15]....
        /*01bc*/ 	.word	0x00000350
        /*01c0*/ 	.word	0x000000ff
        /*01c4*/ 	.word	0x00000080
        /*01c8*/ 	.short	0x0100
        /*01ca*/ 	.byte	0x08
	.zero		1


	//   ....[16]....
        /*01cc*/ 	.word	0x00000360
        /*01d0*/ 	.word	0x000000ff
        /*01d4*/ 	.word	0x00000040
        /*01d8*/ 	.short	0x0100
        /*01da*/ 	.byte	0x08
	.zero		1


	//   ....[17]....
        /*01dc*/ 	.word	0x00000370
        /*01e0*/ 	.word	0x000000ff
        /*01e4*/ 	.word	0x00000088
        /*01e8*/ 	.short	0x0100
        /*01ea*/ 	.byte	0x08
	.zero		1


	//   ....[18]....
        /*01ec*/ 	.word	0x000008d0
        /*01f0*/ 	.word	0x000000ff
        /*01f4*/ 	.word	0x000000c0
        /*01f8*/ 	.short	0x0100
        /*01fa*/ 	.byte	0x08
	.zero		1


	//   ....[19]....
        /*01fc*/ 	.word	0x00000960
        /*0200*/ 	.word	0x000000ff
        /*0204*/ 	.word	0x000000c8
        /*0208*/ 	.short	0x0100
        /*020a*/ 	.byte	0x08
	.zero		1


	//   ....[20]....
        /*020c*/ 	.word	0x000009b0
        /*0210*/ 	.word	0x000000ff
        /*0214*/ 	.word	0x000000a0
        /*0218*/ 	.short	0x0100
        /*021a*/ 	.byte	0x09
	.zero		1


	//   ....[21]....
        /*021c*/ 	.word	0x000009c0
        /*0220*/ 	.word	0x000000ff
        /*0224*/ 	.word	0x000000a8
        /*0228*/ 	.short	0x0100
        /*022a*/ 	.byte	0x09
	.zero		1


	//   ....[22]....
        /*022c*/ 	.word	0x000009d0
        /*0230*/ 	.word	0x000000ff
        /*0234*/ 	.word	0x000000b0
        /*0238*/ 	.short	0x0100
        /*023a*/ 	.byte	0x09
	.zero		1


	//   ....[23]....
        /*023c*/ 	.word	0x000009e0
        /*0240*/ 	.word	0x000000ff
        /*0244*/ 	.word	0x000000b8
        /*0248*/ 	.short	0x0100
        /*024a*/ 	.byte	0x09
	.zero		1


	//   ....[24]....
        /*024c*/ 	.word	0x00001860
        /*0250*/ 	.word	0x000000ff
        /*0254*/ 	.word	0xfffffff8
        /*0258*/ 	.short	0x010a
        /*025a*/ 	.byte	0x2b
	.zero		1


	//   ....[25]....
        /*025c*/ 	.word	0x00001a20
        /*0260*/ 	.word	0x00000003
        /*0264*/ 	.word	0x00000000
        /*0268*/ 	.short	0x010a
        /*026a*/ 	.byte	0x3f
	.zero		1


	//   ....[26]....
        /*026c*/ 	.word	0x00001a80
        /*0270*/ 	.word	0x00000003
        /*0274*/ 	.word	0x00000000
        /*0278*/ 	.short	0x010a
        /*027a*/ 	.byte	0x3f
	.zero		1


	//   ....[27]....
        /*027c*/ 	.word	0x00001de0
        /*0280*/ 	.word	0x000000ff
        /*0284*/ 	.word	0x00000000
        /*0288*/ 	.short	0x010a
        /*028a*/ 	.byte	0x04
	.zero		1


	//   ....[28]....
        /*028c*/ 	.word	0x00001e20
        /*0290*/ 	.word	0x000000ff
        /*0294*/ 	.word	0x00000000
        /*0298*/ 	.short	0x010a
        /*029a*/ 	.byte	0x04
	.zero		1


	//   ....[29]....
        /*029c*/ 	.word	0x00002080
        /*02a0*/ 	.word	0x00000005
        /*02a4*/ 	.word	0x00000000
        /*02a8*/ 	.short	0x0101
        /*02aa*/ 	.byte	0x3f
	.zero		1


	//   ....[30]....
        /*02ac*/ 	.word	0x00002190
        /*02b0*/ 	.word	0x00000003
        /*02b4*/ 	.word	0x00000000
        /*02b8*/ 	.short	0x0101
        /*02ba*/ 	.byte	0x2e
	.zero		1


	//   ....[31]....
        /*02bc*/ 	.word	0x00002290
        /*02c0*/ 	.word	0x00000003
        /*02c4*/ 	.word	0x00000000
        /*02c8*/ 	.short	0x0101
        /*02ca*/ 	.byte	0x3f
	.zero		1


	//   ....[32]....
        /*02cc*/ 	.word	0x00002310
        /*02d0*/ 	.word	0x000000ff
        /*02d4*/ 	.word	0x00000008
        /*02d8*/ 	.short	0x010a
        /*02da*/ 	.byte	0x2b
	.zero		1


	//   ....[33]....
        /*02dc*/ 	.word	0x00006480
        /*02e0*/ 	.word	0x00000000
        /*02e4*/ 	.word	0x00000000
        /*02e8*/ 	.short	0x0101
        /*02ea*/ 	.byte	0x2e
	.zero		1


	//   ....[34]....
        /*02ec*/ 	.word	0x00006db0
        /*02f0*/ 	.word	0x0000000f
        /*02f4*/ 	.word	0x00000048
        /*02f8*/ 	.short	0x010a
        /*02fa*/ 	.byte	0x3f
	.zero		1


	//   ....[35]....
        /*02fc*/ 	.word	0x00007190
        /*0300*/ 	.word	0x00000006
        /*0304*/ 	.word	0x000000c8
        /*0308*/ 	.short	0x0101
        /*030a*/ 	.byte	0x3f
	.zero		1


	//   ....[36]....
        /*030c*/ 	.word	0x000078c0
        /*0310*/ 	.word	0x00000007
        /*0314*/ 	.word	0x00000000
        /*0318*/ 	.short	0x010a
        /*031a*/ 	.byte	0x3f
	.zero		1


	//   ....[37]....
        /*031c*/ 	.word	0x00007940
        /*0320*/ 	.word	0x00000006
        /*0324*/ 	.word	0x00000000
        /*0328*/ 	.short	0x010a
        /*032a*/ 	.byte	0x3f
	.zero		1


	//   ....[38]....
        /*032c*/ 	.word	0x000079d0
        /*0330*/ 	.word	0x00000007
        /*0334*/ 	.word	0x00000000
        /*0338*/ 	.short	0x010a
        /*033a*/ 	.byte	0x3f
	.zero		1


	//   ....[39]....
        /*033c*/ 	.word	0x00007a60
        /*0340*/ 	.word	0x00000006
        /*0344*/ 	.word	0x00000000
        /*0348*/ 	.short	0x010a
        /*034a*/ 	.byte	0x3f
	.zero		1


	//   ....[40]....
        /*034c*/ 	.word	0x00007af0
        /*0350*/ 	.word	0x00000007
        /*0354*/ 	.word	0x00000000
        /*0358*/ 	.short	0x010a
        /*035a*/ 	.byte	0x3f
	.zero		1


	//   ....[41]....
        /*035c*/ 	.word	0x00007b80
        /*0360*/ 	.word	0x00000006
        /*0364*/ 	.word	0x00000000
        /*0368*/ 	.short	0x010a
        /*036a*/ 	.byte	0x3f
	.zero		1


	//   ....[42]....
        /*036c*/ 	.word	0x00007c10
        /*0370*/ 	.word	0x00000007
        /*0374*/ 	.word	0x00000000
        /*0378*/ 	.short	0x010a
        /*037a*/ 	.byte	0x3f
	.zero		1


	//   ....[43]....
        /*037c*/ 	.word	0x00007ca0
        /*0380*/ 	.word	0x00000006
        /*0384*/ 	.word	0x00000000
        /*0388*/ 	.short	0x010a
        /*038a*/ 	.byte	0x3f
	.zero		1


	//   ....[44]....
        /*038c*/ 	.word	0x00007d30
        /*0390*/ 	.word	0x00000005
        /*0394*/ 	.word	0x00000000
        /*0398*/ 	.short	0x010a
        /*039a*/ 	.byte	0x3f
	.zero		1


	//   ....[45]....
        /*039c*/ 	.word	0x00007da0
        /*03a0*/ 	.word	0x00000003
        /*03a4*/ 	.word	0xfffffff8
        /*03a8*/ 	.short	0x010a
        /*03aa*/ 	.byte	0x3f
	.zero		1


	//   ....[46]....
        /*03ac*/ 	.word	0x00007df0
        /*03b0*/ 	.word	0x00000003
        /*03b4*/ 	.word	0x00000000
        /*03b8*/ 	.short	0x010a
        /*03ba*/ 	.byte	0x3f
	.zero		1


	//   ....[47]....
        /*03bc*/ 	.word	0x00007e50
        /*03c0*/ 	.word	0x00000005
        /*03c4*/ 	.word	0x00000000
        /*03c8*/ 	.short	0x010a
        /*03ca*/ 	.byte	0x3f
	.zero		1


	//   ....[48]....
        /*03cc*/ 	.word	0x00007eb0
        /*03d0*/ 	.word	0x00000003
        /*03d4*/ 	.word	0x00000008
        /*03d8*/ 	.short	0x010a
        /*03da*/ 	.byte	0x3f
	.zero		1


	//   ....[49]....
        /*03dc*/ 	.word	0x00007f80
        /*03e0*/ 	.word	0x0000000f
        /*03e4*/ 	.word	0x00000048
        /*03e8*/ 	.short	0x010a
        /*03ea*/ 	.byte	0x3f
	.zero		1


	//   ....[50]....
        /*03ec*/ 	.word	0x00008050
        /*03f0*/ 	.word	0x00000007
        /*03f4*/ 	.word	0x00000000
        /*03f8*/ 	.short	0x010a
        /*03fa*/ 	.byte	0x3f
	.zero		1


	//   ....[51]....
        /*03fc*/ 	.word	0x000080a0
        /*0400*/ 	.word	0x00000006
        /*0404*/ 	.word	0x00000000
        /*0408*/ 	.short	0x010a
        /*040a*/ 	.byte	0x3f
	.zero		1


	//   ....[52]....
        /*040c*/ 	.word	0x000080f0
        /*0410*/ 	.word	0x00000007
        /*0414*/ 	.word	0x00000000
        /*0418*/ 	.short	0x010a
        /*041a*/ 	.byte	0x3f
	.zero		1


	//   ....[53]....
        /*041c*/ 	.word	0x00008140
        /*0420*/ 	.word	0x00000006
        /*0424*/ 	.word	0x00000000
        /*0428*/ 	.short	0x010a
        /*042a*/ 	.byte	0x3f
	.zero		1


	//   ....[54]....
        /*042c*/ 	.word	0x00008190
        /*0430*/ 	.word	0x00000007
        /*0434*/ 	.word	0x00000000
        /*0438*/ 	.short	0x010a
        /*043a*/ 	.byte	0x3f
	.zero		1


	//   ....[55]....
        /*043c*/ 	.word	0x000081e0
        /*0440*/ 	.word	0x00000006
        /*0444*/ 	.word	0x00000000
        /*0448*/ 	.short	0x010a
        /*044a*/ 	.byte	0x3f
	.zero		1


	//   ....[56]....
        /*044c*/ 	.word	0x00008230
        /*0450*/ 	.word	0x00000007
        /*0454*/ 	.word	0x00000000
        /*0458*/ 	.short	0x010a
        /*045a*/ 	.byte	0x3f
	.zero		1


	//   ....[57]....
        /*045c*/ 	.word	0x00008280
        /*0460*/ 	.word	0x00000006
        /*0464*/ 	.word	0x00000000
        /*0468*/ 	.short	0x010a
        /*046a*/ 	.byte	0x3f
	.zero		1


	//----- nvinfo : EIATTR_NUM_MBARRIERS
	.align		4
.L_37:
        /*046c*/ 	.byte	0x03, 0x38
        /*046e*/ 	.short	0x0018


	//----- nvinfo : EIATTR_EXIT_INSTR_OFFSETS
	.align		4
        /*0470*/ 	.byte	0x04, 0x1c
        /*0472*/ 	.short	(.L_39 - .L_38)


	//   ....[0]....
.L_38:
        /*0474*/ 	.word	0x000014c0


	//   ....[1]....
        /*0478*/ 	.word	0x00001520


	//   ....[2]....
        /*047c*/ 	.word	0x00006aa0


	//   ....[3]....
        /*0480*/ 	.word	0x00006ad0


	//   ....[4]....
        /*0484*/ 	.word	0x00007d80


	//----- nvinfo : EIATTR_MAX_THREADS
	.align		4
.L_39:
        /*0488*/ 	.byte	0x04, 0x05
        /*048a*/ 	.short	(.L_41 - .L_40)
.L_40:
        /*048c*/ 	.word	0x00000180
        /*0490*/ 	.word	0x00000001
        /*0494*/ 	.word	0x00000001


	//----- nvinfo : EIATTR_CRS_STACK_SIZE
	.align		4
.L_41:
        /*0498*/ 	.byte	0x04, 0x1e
        /*049a*/ 	.short	(.L_43 - .L_42)
.L_42:
        /*049c*/ 	.word	0x00000000


	//----- nvinfo : EIATTR_CBANK_PARAM_SIZE
	.align		4
.L_43:
        /*04a0*/ 	.byte	0x03, 0x19
        /*04a2*/ 	.short	0x0470


	//----- nvinfo : EIATTR_PARAM_CBANK
	.align		4
        /*04a4*/ 	.byte	0x04, 0x0a
        /*04a6*/ 	.short	(.L_45 - .L_44)
	.align		4
.L_44:
        /*04a8*/ 	.word	index@(.nv.constant0._ZN7cutlass13device_kernelINS_4gemm6kernel13GemmUniversalIN4cute5tupleIJiiiiEEENS1_10collective13CollectiveMmaINS1_34MainloopSm90TmaGmmaWarpSpecializedILi9ENS5_IJNS4_1CILi2EEENSA_ILi1EEESC_EEENS1_32KernelTmaWarpSpecializedPingpongEEENS5_IJNSA_ILi64EEENSA_ILi128EEESG_EEENS_6half_tENS5_IJlSC_lEEESJ_SK_NS4_8TiledMMAINS4_8MMA_AtomIJNS4_4SM904GMMA26MMA_64x128x16_F32F16F16_SSILNSO_5MajorE0ELSQ_0ELNSO_7ScaleInE1ELSR_1EEEEEENS4_6LayoutINS5_IJSC_SC_SC_EEENS5_IJNSA_ILi0EEESW_SW_EEEEENS5_IJNS4_10UnderscoreESZ_SZ_EEEEENS4_13SM90_TMA_LOADENS4_14ComposedLayoutINS4_7SwizzleILi3ELi4ELi3EEENS4_18smem_ptr_flag_bitsILi16EEENSU_INS5_IJNSA_ILi8EEESG_EEENS5_IJSG_SC_EEEEEEEvNS4_8identityENS4_23SM90_TMA_LOAD_MULTICASTES1C_vS1D_EENS_8epilogue10collective6detail29Sm90TmaWarpSpecializedAdapterINS1H_15DefaultEpilogueISJ_SK_SK_NS1G_6thread17LinearCombinationISJ_Li1EffLNS1L_9ScaleType4KindE0ELNS_15FloatRoundStyleE2ESJ_EENS1_15EpilogueDefaultEEEEEvvEEEEvNT_6ParamsE)
        /*04ac*/ 	.short	0x0210
        /*04ae*/ 	.short	0x0470


	//----- nvinfo : EIATTR_SW_WAR
	.align		4
.L_45:
        /*04b0*/ 	.byte	0x04, 0x36
        /*04b2*/ 	.short	(.L_47 - .L_46)
.L_46:
        /*04b4*/ 	.word	0x00000008
.L_47:


//--------------------- .nv.callgraph             --------------------------
	.section	.nv.callgraph,"",@"SHT_CUDA_CALLGRAPH"
	.align	4
	.sectionentsize	8
	.align		4
        /*0000*/ 	.word	0x00000000
	.align		4
        /*0004*/ 	.word	0xffffffff
	.align		4
        /*0008*/ 	.word	index@(_ZN7cutlass13device_kernelINS_4gemm6kernel13GemmUniversalIN4cute5tupleIJiiiiEEENS1_10collective13CollectiveMmaINS1_34MainloopSm90TmaGmmaWarpSpecializedILi9ENS5_IJNS4_1CILi2EEENSA_ILi1EEESC_EEENS1_32KernelTmaWarpSpecializedPingpongEEENS5_IJNSA_ILi64EEENSA_ILi128EEESG_EEENS_6half_tENS5_IJlSC_lEEESJ_SK_NS4_8TiledMMAINS4_8MMA_AtomIJNS4_4SM904GMMA26MMA_64x128x16_F32F16F16_SSILNSO_5MajorE0ELSQ_0ELNSO_7ScaleInE1ELSR_1EEEEEENS4_6LayoutINS5_IJSC_SC_SC_EEENS5_IJNSA_ILi0EEESW_SW_EEEEENS5_IJNS4_10UnderscoreESZ_SZ_EEEEENS4_13SM90_TMA_LOADENS4_14ComposedLayoutINS4_7SwizzleILi3ELi4ELi3EEENS4_18smem_ptr_flag_bitsILi16EEENSU_INS5_IJNSA_ILi8EEESG_EEENS5_IJSG_SC_EEEEEEEvNS4_8identityENS4_23SM90_TMA_LOAD_MULTICASTES1C_vS1D_EENS_8epilogue10collective6detail29Sm90TmaWarpSpecializedAdapterINS1H_15DefaultEpilogueISJ_SK_SK_NS1G_6thread17LinearCombinationISJ_Li1EffLNS1L_9ScaleType4KindE0ELNS_15FloatRoundStyleE2ESJ_EENS1_15EpilogueDefaultEEEEEvvEEEEvNT_6ParamsE)
	.align		4
        /*000c*/ 	.word	index@(__assertfail)
	.align		4
        /*0010*/ 	.word	0x00000000
	.align		4
        /*0014*/ 	.word	0xfffffffe
	.align		4
        /*0018*/ 	.word	0x00000000
	.align		4
        /*001c*/ 	.word	0xfffffffd
	.align		4
        /*0020*/ 	.word	0x00000000
	.align		4
        /*0024*/ 	.word	0xfffffffc


//--------------------- .nv.constant4             --------------------------
	.section	.nv.constant4,"a",@progbits
	.align	8
	.align		8
.nv.constant4:
        /*0000*/ 	.dword	__assertfail
	.align		8
        /*0008*/ 	.dword	__unnamed_1
	.align		8
        /*0010*/ 	.dword	_ZN39_INTERNAL_89f46b76_4_k_cu_e1e18a66_33834cuda3std3__45__cpo5beginE
	.align		8
        /*0018*/ 	.dword	_ZN39_INTERNAL_89f46b76_4_k_cu_e1e18a66_33834cuda3std3__45__cpo3endE
	.align		8
        /*0020*/ 	.dword	_ZN39_INTERNAL_89f46b76_4_k_cu_e1e18a66_33834cuda3std3__45__cpo6cbeginE
	.align		8
        /*0028*/ 	.dword	_ZN39_INTERNAL_89f46b76_4_k_cu_e1e18a66_33834cuda3std3__45__cpo4cendE
	.align		8
        /*0030*/ 	.dword	_ZN39_INTERNAL_89f46b76_4_k_cu_e1e18a66_33834cuda3std3__441_GLOBAL__N__89f46b76_4_k_cu_e1e18a66_33836ignoreE
	.align		8
        /*0038*/ 	.dword	_ZN39_INTERNAL_89f46b76_4_k_cu_e1e18a66_33834cuda3std3__419piecewise_constructE
	.align		8
        /*0040*/ 	.dword	_ZN39_INTERNAL_89f46b76_4_k_cu_e1e18a66_33834cuda3std3__48in_placeE
	.align		8
        /*0048*/ 	.dword	_ZN39_INTERNAL_89f46b76_4_k_cu_e1e18a66_33834cuda3std6ranges3__45__cpo4swapE
	.align		8
        /*0050*/ 	.dword	_ZN39_INTERNAL_89f46b76_4_k_cu_e1e18a66_33834cuda3std6ranges3__45__cpo9iter_moveE
	.align		8
        /*0058*/ 	.dword	_ZN39_INTERNAL_89f46b76_4_k_cu_e1e18a66_33834cute7productE
	.align		8
        /*0060*/ 	.dword	_ZN39_INTERNAL_89f46b76_4_k_cu_e1e18a66_33834cute1_E
	.align		8
        /*0068*/ 	.dword	$str$22
	.align		8
        /*0070*/ 	.dword	$str$23


//--------------------- .text._ZN7cutlass13device_kernelINS_4gemm6kernel13GemmUniversalIN4cute5tupleIJiiiiEEENS1_10collective13CollectiveMmaINS1_34MainloopSm90TmaGmmaWarpSpecializedILi9ENS5_IJNS4_1CILi2EEENSA_ILi1EEESC_EEENS1_32KernelTmaWarpSpecializedPingpongEEENS5_IJNSA_ILi64EEENSA_ILi128EEESG_EEENS_6half_tENS5_IJlSC_lEEESJ_SK_NS4_8TiledMMAINS4_8MMA_AtomIJNS4_4SM904GMMA26MMA_64x128x16_F32F16F16_SSILNSO_5MajorE0ELSQ_0ELNSO_7ScaleInE1ELSR_1EEEEEENS4_6LayoutINS5_IJSC_SC_SC_EEENS5_IJNSA_ILi0EEESW_SW_EEEEENS5_IJNS4_10UnderscoreESZ_SZ_EEEEENS4_13SM90_TMA_LOADENS4_14ComposedLayoutINS4_7SwizzleILi3ELi4ELi3EEENS4_18smem_ptr_flag_bitsILi16EEENSU_INS5_IJNSA_ILi8EEESG_EEENS5_IJSG_SC_EEEEEEEvNS4_8identityENS4_23SM90_TMA_LOAD_MULTICASTES1C_vS1D_EENS_8epilogue10collective6detail29Sm90TmaWarpSpecializedAdapterINS1H_15DefaultEpilogueISJ_SK_SK_NS1G_6thread17LinearCombinationISJ_Li1EffLNS1L_9ScaleType4KindE0ELNS_15FloatRoundStyleE2ESJ_EENS1_15EpilogueDefaultEEEEEvvEEEEvNT_6ParamsE --------------------------
	.section	.text._ZN7cutlass13device_kernelINS_4gemm6kernel13GemmUniversalIN4cute5tupleIJiiiiEEENS1_10collective13CollectiveMmaINS1_34MainloopSm90TmaGmmaWarpSpecializedILi9ENS5_IJNS4_1CILi2EEENSA_ILi1EEESC_EEENS1_32KernelTmaWarpSpecializedPingpongEEENS5_IJNSA_ILi64EEENSA_ILi128EEESG_EEENS_6half_tENS5_IJlSC_lEEESJ_SK_NS4_8TiledMMAINS4_8MMA_AtomIJNS4_4SM904GMMA26MMA_64x128x16_F32F16F16_SSILNSO_5MajorE0ELSQ_0ELNSO_7ScaleInE1ELSR_1EEEEEENS4_6LayoutINS5_IJSC_SC_SC_EEENS5_IJNSA_ILi0EEESW_SW_EEEEENS5_IJNS4_10UnderscoreESZ_SZ_EEEEENS4_13SM90_TMA_LOADENS4_14ComposedLayoutINS4_7SwizzleILi3ELi4ELi3EEENS4_18smem_ptr_flag_bitsILi16EEENSU_INS5_IJNSA_ILi8EEESG_EEENS5_IJSG_SC_EEEEEEEvNS4_8identityENS4_23SM90_TMA_LOAD_MULTICASTES1C_vS1D_EENS_8epilogue10collective6detail29Sm90TmaWarpSpecializedAdapterINS1H_15DefaultEpilogueISJ_SK_SK_NS1G_6thread17LinearCombinationISJ_Li1EffLNS1L_9ScaleType4KindE0ELNS_15FloatRoundStyleE2ESJ_EENS1_15EpilogueDefaultEEEEEvvEEEEvNT_6ParamsE,"ax",@progbits
	.align	128
.text._ZN7cutlass13device_kernelINS_4gemm6kernel13GemmUniversalIN4cute5tupleIJiiiiEEENS1_10collective13CollectiveMmaINS1_34MainloopSm90TmaGmmaWarpSpecializedILi9ENS5_IJNS4_1CILi2EEENSA_ILi1EEESC_EEENS1_32KernelTmaWarpSpecializedPingpongEEENS5_IJNSA_ILi64EEENSA_ILi128EEESG_EEENS_6half_tENS5_IJlSC_lEEESJ_SK_NS4_8TiledMMAINS4_8MMA_AtomIJNS4_4SM904GMMA26MMA_64x128x16_F32F16F16_SSILNSO_5MajorE0ELSQ_0ELNSO_7ScaleInE1ELSR_1EEEEEENS4_6LayoutINS5_IJSC_SC_SC_EEENS5_IJNSA_ILi0EEESW_SW_EEEEENS5_IJNS4_10UnderscoreESZ_SZ_EEEEENS4_13SM90_TMA_LOADENS4_14ComposedLayoutINS4_7SwizzleILi3ELi4ELi3EEENS4_18smem_ptr_flag_bitsILi16EEENSU_INS5_IJNSA_ILi8EEESG_EEENS5_IJSG_SC_EEEEEEEvNS4_8identityENS4_23SM90_TMA_LOAD_MULTICASTES1C_vS1D_EENS_8epilogue10collective6detail29Sm90TmaWarpSpecializedAdapterINS1H_15DefaultEpilogueISJ_SK_SK_NS1G_6thread17LinearCombinationISJ_Li1EffLNS1L_9ScaleType4KindE0ELNS_15FloatRoundStyleE2ESJ_EENS1_15EpilogueDefaultEEEEEvvEEEEvNT_6ParamsE:
        .type           _ZN7cutlass13device_kernelINS_4gemm6kernel13GemmUniversalIN4cute5tupleIJiiiiEEENS1_10collective13CollectiveMmaINS1_34MainloopSm90TmaGmmaWarpSpecializedILi9ENS5_IJNS4_1CILi2EEENSA_ILi1EEESC_EEENS1_32KernelTmaWarpSpecializedPingpongEEENS5_IJNSA_ILi64EEENSA_ILi128EEESG_EEENS_6half_tENS5_IJlSC_lEEESJ_SK_NS4_8TiledMMAINS4_8MMA_AtomIJNS4_4SM904GMMA26MMA_64x128x16_F32F16F16_SSILNSO_5MajorE0ELSQ_0ELNSO_7ScaleInE1ELSR_1EEEEEENS4_6LayoutINS5_IJSC_SC_SC_EEENS5_IJNSA_ILi0EEESW_SW_EEEEENS5_IJNS4_10UnderscoreESZ_SZ_EEEEENS4_13SM90_TMA_LOADENS4_14ComposedLayoutINS4_7SwizzleILi3ELi4ELi3EEENS4_18smem_ptr_flag_bitsILi16EEENSU_INS5_IJNSA_ILi8EEESG_EEENS5_IJSG_SC_EEEEEEEvNS4_8identityENS4_23SM90_TMA_LOAD_MULTICASTES1C_vS1D_EENS_8epilogue10collective6detail29Sm90TmaWarpSpecializedAdapterINS1H_15DefaultEpilogueISJ_SK_SK_NS1G_6thread17LinearCombinationISJ_Li1EffLNS1L_9ScaleType4KindE0ELNS_15FloatRoundStyleE2ESJ_EENS1_15EpilogueDefaultEEEEEvvEEEEvNT_6ParamsE,@function
        .size           _ZN7cutlass13device_kernelINS_4gemm6kernel13GemmUniversalIN4cute5tupleIJiiiiEEENS1_10collective13CollectiveMmaINS1_34MainloopSm90TmaGmmaWarpSpecializedILi9ENS5_IJNS4_1CILi2EEENSA_ILi1EEESC_EEENS1_32KernelTmaWarpSpecializedPingpongEEENS5_IJNSA_ILi64EEENSA_ILi128EEESG_EEENS_6half_tENS5_IJlSC_lEEESJ_SK_NS4_8TiledMMAINS4_8MMA_AtomIJNS4_4SM904GMMA26MMA_64x128x16_F32F16F16_SSILNSO_5MajorE0ELSQ_0ELNSO_7ScaleInE1ELSR_1EEEEEENS4_6LayoutINS5_IJSC_SC_SC_EEENS5_IJNSA_ILi0EEESW_SW_EEEEENS5_IJNS4_10UnderscoreESZ_SZ_EEEEENS4_13SM90_TMA_LOADENS4_14ComposedLayoutINS4_7SwizzleILi3ELi4ELi3EEENS4_18smem_ptr_flag_bitsILi16EEENSU_INS5_IJNSA_ILi8EEESG_EEENS5_IJSG_SC_EEEEEEEvNS4_8identityENS4_23SM90_TMA_LOAD_MULTICASTES1C_vS1D_EENS_8epilogue10collective6detail29Sm90TmaWarpSpecializedAdapterINS1H_15DefaultEpilogueISJ_SK_SK_NS1G_6thread17LinearCombinationISJ_Li1EffLNS1L_9ScaleType4KindE0ELNS_15FloatRoundStyleE2ESJ_EENS1_15EpilogueDefaultEEEEEvvEEEEvNT_6ParamsE,(.L_x_212 - _ZN7cutlass13device_kernelINS_4gemm6kernel13GemmUniversalIN4cute5tupleIJiiiiEEENS1_10collective13CollectiveMmaINS1_34MainloopSm90TmaGmmaWarpSpecializedILi9ENS5_IJNS4_1CILi2EEENSA_ILi1EEESC_EEENS1_32KernelTmaWarpSpecializedPingpongEEENS5_IJNSA_ILi64EEENSA_ILi128EEESG_EEENS_6half_tENS5_IJlSC_lEEESJ_SK_NS4_8TiledMMAINS4_8MMA_AtomIJNS4_4SM904GMMA26MMA_64x128x16_F32F16F16_SSILNSO_5MajorE0ELSQ_0ELNSO_7ScaleInE1ELSR_1EEEEEENS4_6LayoutINS5_IJSC_SC_SC_EEENS5_IJNSA_ILi0EEESW_SW_EEEEENS5_IJNS4_10UnderscoreESZ_SZ_EEEEENS4_13SM90_TMA_LOADENS4_14ComposedLayoutINS4_7SwizzleILi3ELi4ELi3EEENS4_18smem_ptr_flag_bitsILi16EEENSU_INS5_IJNSA_ILi8EEESG_EEENS5_IJSG_SC_EEEEEEEvNS4_8identityENS4_23SM90_TMA_LOAD_MULTICASTES1C_vS1D_EENS_8epilogue10collective6detail29Sm90TmaWarpSpecializedAdapterINS1H_15DefaultEpilogueISJ_SK_SK_NS1G_6thread17LinearCombinationISJ_Li1EffLNS1L_9ScaleType4KindE0ELNS_15FloatRoundStyleE2ESJ_EENS1_15EpilogueDefaultEEEEEvvEEEEvNT_6ParamsE)
        .other          _ZN7cutlass13device_kernelINS_4gemm6kernel13GemmUniversalIN4cute5tupleIJiiiiEEENS1_10collective13CollectiveMmaINS1_34MainloopSm90TmaGmmaWarpSpecializedILi9ENS5_IJNS4_1CILi2EEENSA_ILi1EEESC_EEENS1_32KernelTmaWarpSpecializedPingpongEEENS5_IJNSA_ILi64EEENSA_ILi128EEESG_EEENS_6half_tENS5_IJlSC_lEEESJ_SK_NS4_8TiledMMAINS4_8MMA_AtomIJNS4_4SM904GMMA26MMA_64x128x16_F32F16F16_SSILNSO_5MajorE0ELSQ_0ELNSO_7ScaleInE1ELSR_1EEEEEENS4_6LayoutINS5_IJSC_SC_SC_EEENS5_IJNSA_ILi0EEESW_SW_EEEEENS5_IJNS4_10UnderscoreESZ_SZ_EEEEENS4_13SM90_TMA_LOADENS4_14ComposedLayoutINS4_7SwizzleILi3ELi4ELi3EEENS4_18smem_ptr_flag_bitsILi16EEENSU_INS5_IJNSA_ILi8EEESG_EEENS5_IJSG_SC_EEEEEEEvNS4_8identityENS4_23SM90_TMA_LOAD_MULTICASTES1C_vS1D_EENS_8epilogue10collective6detail29Sm90TmaWarpSpecializedAdapterINS1H_15DefaultEpilogueISJ_SK_SK_NS1G_6thread17LinearCombinationISJ_Li1EffLNS1L_9ScaleType4KindE0ELNS_15FloatRoundStyleE2ESJ_EENS1_15EpilogueDefaultEEEEEvvEEEEvNT_6ParamsE,@"STO_CUDA_ENTRY STV_DEFAULT"
_ZN7cutlass13device_kernelINS_4gemm6kernel13GemmUniversalIN4cute5tupleIJiiiiEEENS1_10collective13CollectiveMmaINS1_34MainloopSm90TmaGmmaWarpSpecializedILi9ENS5_IJNS4_1CILi2EEENSA_ILi1EEESC_EEENS1_32KernelTmaWarpSpecializedPingpongEEENS5_IJNSA_ILi64EEENSA_ILi128EEESG_EEENS_6half_tENS5_IJlSC_lEEESJ_SK_NS4_8TiledMMAINS4_8MMA_AtomIJNS4_4SM904GMMA26MMA_64x128x16_F32F16F16_SSILNSO_5MajorE0ELSQ_0ELNSO_7ScaleInE1ELSR_1EEEEEENS4_6LayoutINS5_IJSC_SC_SC_EEENS5_IJNSA_ILi0EEESW_SW_EEEEENS5_IJNS4_10UnderscoreESZ_SZ_EEEEENS4_13SM90_TMA_LOADENS4_14ComposedLayoutINS4_7SwizzleILi3ELi4ELi3EEENS4_18smem_ptr_flag_bitsILi16EEENSU_INS5_IJNSA_ILi8EEESG_EEENS5_IJSG_SC_EEEEEEEvNS4_8identityENS4_23SM90_TMA_LOAD_MULTICASTES1C_vS1D_EENS_8epilogue10collective6detail29Sm90TmaWarpSpecializedAdapterINS1H_15DefaultEpilogueISJ_SK_SK_NS1G_6thread17LinearCombinationISJ_Li1EffLNS1L_9ScaleType4KindE0ELNS_15FloatRoundStyleE2ESJ_EENS1_15EpilogueDefaultEEEEEvvEEEEvNT_6ParamsE:
[----:B------:R-:W0:Y:S02]  /*0000*/  LDC R1, c[0x0][0x28] ;  /* 0x00000a00ff017b82 */ /* 0x000e240000000800 */
[----:B0-----:R-:W-:Y:S01]  /*0010*/  VIADD R1, R1, 0xfffffff8 ;  /* 0xfffffff801017836 */ /* 0x001fe20000000000 */
[----:B------:R-:W0:Y:S01]  /*0020*/  S2R R4, SR_TID.X ;  /* 0x0000000000047919 */ /* 0x000e220000002100 */
[----:B------:R-:W-:Y:S01]  /*0030*/  ELECT P0, URZ, PT ;  /* 0x00000000003f782f */ /* 0x000fe20003800000 */
[----:B------:R-:W-:Y:S01]  /*0040*/  BSSY B0, `(.L_x_0) ;  /* 0x000000f000007945 */ /* 0x000fe20003800000 */
[--C-:B0-----:R-:W-:Y:S02]  /*0050*/  SHF.R.U32.HI R0, RZ, 0x5, R4.reuse ;  /* 0x00000005ff007819 */ /* 0x101fe40000011604 */
[----:B------:R-:W-:-:S03]  /*0060*/  SHF.R.U32.HI R7, RZ, 0x7, R4 ;  /* 0x00000007ff077819 */ /* 0x000fc60000011604 */
[----:B------:R-:W0:Y:S04]  /*0070*/  SHFL.IDX PT, R2, R0, RZ, 0x1f ;  /* 0x00001fff00027589 */ /* 0x000e2800000e0000 */
[----:B------:R1:W2:Y:S01]  /*0080*/  SHFL.IDX PT, R10, R7, RZ, 0x1f ;  /* 0x00001fff070a7589 */ /* 0x0002a200000e0000 */
[----:B0-----:R-:W-:-:S13]  /*0090*/  ISETP.NE.OR P0, PT, R2, RZ, !P0 ;  /* 0x000000ff0200720c */ /* 0x001fda0004705670 */
[----:B-12---:R-:W-:Y:S05]  /*00a0*/  @P0 BRA `(.L_x_1) ;  /* 0x0000000000200947 */ /* 0x006fea0003800000 */
[----:B------:R-:W-:Y:S02]  /*00b0*/  ULDC.64 UR4, c[0x0][0x198] ;  /* 0x0000660000047ab9 */ /* 0x000fe40000000a00 */
[----:B------:R-:W-:Y:S02]  /*00c0*/  UIADD3 UR6, UP0, UR4, 0xf0, URZ ;  /* 0x000000f004067890 */ /* 0x000fe4000ff1e03f */
[----:B------:R-:W-:Y:S02]  /*00d0*/  UIADD3 UR4, UP1, UR4, 0x1f0, URZ ;  /* 0x000001f004047890 */ /* 0x000fe4000ff3e03f */
[----:B------:R-:W-:Y:S02]  /*00e0*/  UIADD3.X UR7, URZ, UR5, URZ, UP0, !UPT ;  /* 0x000000053f077290 */ /* 0x000fe400087fe43f */
[----:B------:R-:W-:-:S07]  /*00f0*/  UIADD3.X UR5, URZ, UR5, URZ, UP1, !UPT ;  /* 0x000000053f057290 */ /* 0x000fce0008ffe43f */
[----:B------:R0:W-:Y:S02]  /*0100*/  UTMACCTL.PF [UR6] ;  /* 0x00000000060079b9 */ /* 0x0001e40008040000 */
[----:B------:R0:W-:Y:S02]  /*0110*/  UTMACCTL.PF [UR4] ;  /* 0x00000000040079b9 */ /* 0x0001e40008040000 */
[----:B0-----:R-:W-:Y:S01]  /*0120*/  NOP ;  /* 0x0000000000007918 */ /* 0x001fe20000000000 */
.L_x_1:
[----:B------:R-:W-:Y:S05]  /*0130*/  BSYNC B0 ;  /* 0x0000000000007941 */ /* 0x000fea0003800000 */
.L_x_0:
[----:B------:R-:W0:Y:S02]  /*0140*/  SHFL.IDX PT, R9, R0, RZ, 0x1f ;  /* 0x00001fff00097589 */ /* 0x000e2400000e0000 */
[----:B0-----:R-:W-:-:S13]  /*0150*/  ISETP.NE.AND P0, PT, R9, RZ, PT ;  /* 0x000000ff0900720c */ /* 0x001fda0003f05270 */
[----:B------:R-:W-:Y:S05]  /*0160*/  @P0 BRA `(.L_x_2) ;  /* 0x00000000008c0947 */ /* 0x000fea0003800000 */
[----:B------:R-:W-:Y:S01]  /*0170*/  ELECT P0, URZ, PT ;  /* 0x00000000003f782f */ /* 0x000fe20003800000 */
[----:B------:R-:W-:-:S12]  /*0180*/  BSSY B0, `(.L_x_2) ;  /* 0x0000021000007945 */ /* 0x000fd80003800000 */
[----:B------:R-:W-:Y:S05]  /*0190*/  @!P0 BRA `(.L_x_3) ;  /* 0x00000000007c8947 */ /* 0x000fea0003800000 */
[----:B------:R-:W0:Y:S01]  /*01a0*/  S2UR UR8, SR_CgaCtaId ;  /* 0x00000000000879c3 */ /* 0x000e220000008800 */
[----:B------:R-:W-:Y:S01]  /*01b0*/  UMOV UR4, 0x400 ;  /* 0x0000040000047882 */ /* 0x000fe20000000000 */
[----:B------:R-:W-:Y:S01]  /*01c0*/  UMOV UR5, 0x1 ;  /* 0x0000000100057882 */ /* 0x000fe20000000000 */
[----:B------:R-:W-:Y:S02]  /*01d0*/  UMOV UR6, 0x2 ;  /* 0x0000000200067882 */ /* 0x000fe40000000000 */
[----:B------:R-:W-:-:S04]  /*01e0*/  UIADD3 UR6, -UR6, 0x100000, URZ ;  /* 0x0010000006067890 */ /* 0x000fc8000fffe13f */
[----:B------:R-:W-:Y:S02]  /*01f0*/  USHF.L.U32 UR7, UR6, 0xb, URZ ;  /* 0x0000000b06077899 */ /* 0x000fe4000800063f */
[----:B------:R-:W-:Y:S02]  /*0200*/  USHF.L.U32 UR6, UR6, 0x1, URZ ;  /* 0x0000000106067899 */ /* 0x000fe4000800063f */
[----:B0-----:R-:W-:Y:S02]  /*0210*/  ULEA UR8, UR8, UR4, 0x18 ;  /* 0x0000000408087291 */ /* 0x001fe4000f8ec03f */
[----:B------:R-:W-:-:S04]  /*0220*/  UIADD3 UR4, -UR5, 0x100000, URZ ;  /* 0x0010000005047890 */ /* 0x000fc8000fffe13f */
[----:B------:R-:W-:Y:S02]  /*0230*/  USHF.L.U32 UR5, UR4, 0xb, URZ ;  /* 0x0000000b04057899 */ /* 0x000fe4000800063f */
[----:B------:R-:W-:Y:S01]  /*0240*/  USHF.L.U32 UR4, UR4, 0x1, URZ ;  /* 0x0000000104047899 */ /* 0x000fe2000800063f */
[----:B------:R-:W0:Y:S11]  /*0250*/  FENCE.VIEW.ASYNC.S ;  /* 0x00000000000073c6 */ /* 0x000e360000000000 */
[----:B0-----:R0:W1:Y:S01]  /*0260*/  SYNCS.EXCH.64 URZ, [UR8], UR4 ;  /* 0x00000004083f75b2 */ /* 0x0010620008000100 */
[----:B------:R0:W2:Y:S01]  /*0270*/  SYNCS.EXCH.64 URZ, [UR8+0x48], UR6 ;  /* 0x00004806083f75b2 */ /* 0x0000a20008000100 */
[----:B------:R0:W3:Y:S01]  /*0280*/  SYNCS.EXCH.64 URZ, [UR8+0x8], UR4 ;  /* 0x00000804083f75b2 */ /* 0x0000e20008000100 */
[----:B------:R0:W4:Y:S01]  /*0290*/  SYNCS.EXCH.64 URZ, [UR8+0x50], UR6 ;  /* 0x00005006083f75b2 */ /* 0x0001220008000100 */
[----:B------:R0:W0:Y:S01]  /*02a0*/  SYNCS.EXCH.64 URZ, [UR8+0x10], UR4 ;  /* 0x00001004083f75b2 */ /* 0x0000220008000100 */
        /* <DEDUP_REMOVED lines=13> */
[----:B------:R-:W-:Y:S01]  /*0380*/  NOP ;  /* 0x0000000000007918 */ /* 0x000fe20000000000 */
.L_x_3:
[----:B0-----:R-:W-:Y:S05]  /*0390*/  BSYNC B0 ;  /* 0x0000000000007941 */ /* 0x001fea0003800000 */
.L_x_2:
[----:B------:R-:W0:Y:S01]  /*03a0*/  SHFL.IDX PT, R12, R0, RZ, 0x1f ;  /* 0x00001fff000c7589 */ /* 0x000e2200000e0000 */
[----:B------:R-:W5:Y:S01]  /*03b0*/  S2UR UR12, SR_CTAID.X ;  /* 0x00000000000c79c3 */ /* 0x000f620000002500 */
[----:B------:R-:W-:Y:S02]  /*03c0*/  SHF.R.S32.HI R3, RZ, 0x1f, R4 ;  /* 0x0000001fff037819 */ /* 0x000fe40000011404 */
[----:B------:R-:W-:Y:S01]  /*03d0*/  ELECT P0, URZ, PT ;  /* 0x00000000003f782f */ /* 0x000fe20003800000 */
[----:B------:R-:W1:Y:S01]  /*03e0*/  SHFL.IDX PT, R11, R0, RZ, 0x1f ;  /* 0x00001fff000b7589 */ /* 0x000e6200000e0000 */
[----:B------:R-:W-:Y:S01]  /*03f0*/  ULDC UR4, c[0x0][0x150] ;  /* 0x0000540000047ab9 */ /* 0x000fe20000000800 */
[----:B------:R-:W-:Y:S02]  /*0400*/  LEA.HI R3, R3, R4, RZ, 0x7 ;  /* 0x0000000403037211 */ /* 0x000fe400078f38ff */
[----:B------:R-:W-:Y:S01]  /*0410*/  ELECT P1, URZ, PT ;  /* 0x00000000003f782f */ /* 0x000fe20003820000 */
[----:B------:R-:W2:Y:S01]  /*0420*/  S2R R6, SR_CTAID.Y ;  /* 0x0000000000067919 */ /* 0x000ea20000002600 */
[----:B------:R-:W3:Y:S01]  /*0430*/  LDC R14, c[0x0][0x144] ;  /* 0x00005100ff0e7b82 */ /* 0x000ee20000000800 */
[----:B------:R-:W-:Y:S01]  /*0440*/  LOP3.LUT R3, R3, 0xffffff80, RZ, 0xc0, !PT ;  /* 0xffffff8003037812 */ /* 0x000fe200078ec0ff */
[----:B------:R-:W-:Y:S01]  /*0450*/  UMOV UR11, 0x80 ;  /* 0x00000080000b7882 */ /* 0x000fe20000000000 */
[----:B------:R-:W4:Y:S01]  /*0460*/  SHFL.IDX PT, R16, R7, RZ, 0x1f ;  /* 0x00001fff07107589 */ /* 0x000f2200000e0000 */
[----:B------:R-:W-:Y:S01]  /*0470*/  NOP ;  /* 0x0000000000007918 */ /* 0x000fe20000000000 */
[----:B------:R-:W-:Y:S01]  /*0480*/  NOP ;  /* 0x0000000000007918 */ /* 0x000fe20000000000 */
[----:B------:R-:W-:Y:S01]  /*0490*/  IMAD.IADD R5, R4, 0x1, -R3 ;  /* 0x0000000104057824 */ /* 0x000fe200078e0a03 */
[C---:B------:R-:W-:Y:S01]  /*04a0*/  ISETP.NE.AND P4, PT, R10.reuse, RZ, PT ;  /* 0x000000ff0a00720c */ /* 0x040fe20003f85270 */
[----:B------:R-:W4:Y:S01]  /*04b0*/  LDC R15, c[0x0][0x140] ;  /* 0x00005000ff0f7b82 */ /* 0x000f220000000800 */
[----:B------:R-:W-:-:S02]  /*04c0*/  VIADD R36, R10, 0xffffffff ;  /* 0xffffffff0a247836 */ /* 0x000fc40000000000 */
[----:B------:R-:W-:Y:S01]  /*04d0*/  SHF.R.S32.HI R8, RZ, 0x1f, R5 ;  /* 0x0000001fff087819 */ /* 0x000fe20000011405 */
[----:B------:R-:W-:Y:S02]  /*04e0*/  IMAD.MOV.U32 R89, RZ, RZ, 0x1 ;  /* 0x00000001ff597424 */ /* 0x000fe400078e00ff */
[----:B------:R-:W-:Y:S02]  /*04f0*/  ISETP.GE.U32.AND P6, PT, R36, 0x2, PT ;  /* 0x000000022400780c */ /* 0x000fe40003fc6070 */
[----:B0-----:R-:W-:Y:S01]  /*0500*/  ISETP.NE.OR P0, PT, R12, RZ, !P0 ;  /* 0x000000ff0c00720c */ /* 0x001fe20004705670 */
[----:B------:R-:W0:Y:S01]  /*0510*/  LDC R25, c[0x0][0x148] ;  /* 0x00005200ff197b82 */ /* 0x000e220000000800 */
[----:B-----5:R-:W-:Y:S02]  /*0520*/  I2FP.F32.U32 R12, UR12 ;  /* 0x0000000c000c7c45 */ /* 0x020fe40008201000 */
[----:B------:R-:W-:Y:S02]  /*0530*/  LEA.HI R3, R8, R5, RZ, 0x3 ;  /* 0x0000000508037211 */ /* 0x000fe400078f18ff */
[----:B-1----:R-:W-:Y:S01]  /*0540*/  ISETP.NE.OR P1, PT, R11, RZ, !P1 ;  /* 0x000000ff0b00720c */ /* 0x002fe20004f25670 */
[----:B------:R-:W-:Y:S01]  /*0550*/  FMUL R13, R12, UR4 ;  /* 0x000000040c0d7c20 */ /* 0x000fe20008400000 */
[--C-:B------:R-:W-:Y:S01]  /*0560*/  SHF.R.S32.HI R0, RZ, 0x3, R3.reuse ;  /* 0x00000003ff007819 */ /* 0x100fe20000011403 */
[----:B------:R-:W-:Y:S01]  /*0570*/  ULDC UR4, c[0x0][0x154] ;  /* 0x0000550000047ab9 */ /* 0x000fe20000000800 */
[----:B------:R-:W-:-:S02]  /*0580*/  SHF.R.S32.HI R3, RZ, 0x1f, R3 ;  /* 0x0000001fff037819 */ /* 0x000fc40000011403 */
[----:B------:R-:W-:Y:S01]  /*0590*/  SHF.R.S32.HI R12, RZ, 0x1f, R9 ;  /* 0x0000001fff0c7819 */ /* 0x000fe20000011409 */
[----:B------:R-:W1:Y:S01]  /*05a0*/  F2I.U32.TRUNC.NTZ R13, R13 ;  /* 0x0000000d000d7305 */ /* 0x000e62000020f000 */
[----:B------:R-:W-:Y:S01]  /*05b0*/  LEA.HI R11, R3, R0, RZ, 0x2 ;  /* 0x00000000030b7211 */ /* 0x000fe200078f10ff */
[----:B------:R-:W-:Y:S01]  /*05c0*/  VOTEU.ALL UP1, P0 ;  /* 0x00000000003f7886 */ /* 0x000fe20000020000 */
[----:B------:R-:W-:Y:S01]  /*05d0*/  LEA.HI R12, R12, R9, RZ, 0x2 ;  /* 0x000000090c0c7211 */ /* 0x000fe200078f10ff */
[----:B------:R-:W-:Y:S01]  /*05e0*/  VOTEU.ALL UP0, P0 ;  /* 0x00000000003f7886 */ /* 0x000fe20000000000 */
[----:B------:R-:W-:Y:S01]  /*05f0*/  SHF.R.S32.HI R3, RZ, 0x1f, R2 ;  /* 0x0000001fff037819 */ /* 0x000fe20000011402 */
[----:B------:R-:W-:Y:S01]  /*0600*/  VOTEU.ALL UP2, P1 ;  /* 0x00000000003f7886 */ /* 0x000fe20000840000 */
[----:B------:R-:W-:Y:S01]  /*0610*/  LOP3.LUT R11, R11, 0xfffffffc, RZ, 0xc0, !PT ;  /* 0xfffffffc0b0b7812 */ /* 0x000fe200078ec0ff */
[----:B------:R-:W5:Y:S01]  /*0620*/  @!UP1 S2UR UR7, SR_CgaCtaId ;  /* 0x00000000000799c3 */ /* 0x000f620000008800 */
[----:B------:R-:W-:Y:S01]  /*0630*/  LOP3.LUT R12, R12, 0x3ffffffc, RZ, 0xc0, !PT ;  /* 0x3ffffffc0c0c7812 */ /* 0x000fe200078ec0ff */
[----:B------:R-:W-:Y:S01]  /*0640*/  @!UP1 UMOV UR6, 0x400 ;  /* 0x0000040000069882 */ /* 0x000fe20000000000 */
[----:B------:R-:W-:Y:S01]  /*0650*/  LEA.HI R3, R3, R2, RZ, 0x2 ;  /* 0x0000000203037211 */ /* 0x000fe200078f10ff */
[----:B------:R-:W-:Y:S01]  /*0660*/  IMAD.IADD R11, R0, 0x1, -R11 ;  /* 0x00000001000b7824 */ /* 0x000fe200078e0a0b */
[----:B------:R-:W-:Y:S01]  /*0670*/  @!UP2 UMOV UR9, 0x400 ;  /* 0x000004000009a882 */ /* 0x000fe20000000000 */
[----:B------:R-:W-:Y:S01]  /*0680*/  IMAD.IADD R12, R9, 0x1, -R12 ;  /* 0x00000001090c7824 */ /* 0x000fe200078e0a0c */
[----:B------:R-:W-:Y:S01]  /*0690*/  LOP3.LUT R3, R3, 0xfffffffc, RZ, 0xc0, !PT ;  /* 0xfffffffc03037812 */ /* 0x000fe200078ec0ff */
[----:B------:R-:W0:Y:S01]  /*06a0*/  @!UP2 S2UR UR10, SR_CgaCtaId ;  /* 0x00000000000aa9c3 */ /* 0x000e220000008800 */
[----:B-1----:R-:W-:Y:S01]  /*06b0*/  IMAD.MOV R13, RZ, RZ, -R13 ;  /* 0x000000ffff0d7224 */ /* 0x002fe200078e0a0d */
[----:B------:R-:W-:Y:S01]  /*06c0*/  VOTEU.ALL UP3, P1 ;  /* 0x00000000003f7886 */ /* 0x000fe20000860000 */
[----:B------:R-:W-:Y:S01]  /*06d0*/  IMAD R11, R12, 0x4, R11 ;  /* 0x000000040c0b7824 */ /* 0x000fe200078e020b */
[----:B------:R-:W-:Y:S01]  /*06e0*/  VOTEU.ALL UP4, P1 ;  /* 0x00000000003f7886 */ /* 0x000fe20000880000 */
[----:B------:R-:W-:Y:S01]  /*06f0*/  IMAD.IADD R9, R2, 0x1, -R3 ;  /* 0x0000000102097824 */ /* 0x000fe200078e0a03 */
[----:B--2---:R-:W-:Y:S01]  /*0700*/  I2FP.F32.U32 R2, R6 ;  /* 0x0000000600027245 */ /* 0x004fe20000201000 */
[----:B---3--:R-:W-:Y:S01]  /*0710*/  IMAD R21, R14, R13, UR12 ;  /* 0x0000000c0e157e24 */ /* 0x008fe2000f8e020d */
[C---:B------:R-:W-:Y:S01]  /*0720*/  LEA.HI R0, R11.reuse, R11, RZ, 0x1 ;  /* 0x0000000b0b007211 */ /* 0x040fe200078f08ff */
[C---:B------:R-:W-:Y:S01]  /*0730*/  IMAD.SHL.U32 R88, R11.reuse, 0x4, RZ ;  /* 0x000000040b587824 */ /* 0x040fe200078e00ff */
[----:B------:R-:W-:Y:S01]  /*0740*/  VOTEU.ALL UP5, P1 ;  /* 0x00000000003f7886 */ /* 0x000fe200008a0000 */
[----:B------:R-:W-:Y:S01]  /*0750*/  FMUL R2, R2, UR4 ;  /* 0x0000000402027c20 */ /* 0x000fe20008400000 */
[----:B------:R-:W-:Y:S01]  /*0760*/  LOP3.LUT R0, R0, 0xfffffffe, RZ, 0xc0, !PT ;  /* 0xfffffffe00007812 */ /* 0x000fe200078ec0ff */
[----:B------:R-:W-:Y:S01]  /*0770*/  UMOV UR4, 0x20 ;  /* 0x0000002000047882 */ /* 0x000fe20000000000 */
[----:B------:R-:W-:Y:S01]  /*0780*/  LOP3.LUT R88, R11, 0xc, R88, 0x78, !PT ;  /* 0x0000000c0b587812 */ /* 0x000fe200078e7858 */
[----:B------:R-:W-:-:S04]  /*0790*/  @!UP1 UIADD3 UR4, -UR4, 0x100000, URZ ;  /* 0x0010000004049890 */ /* 0x000fc8000fffe13f */
[----:B------:R-:W-:Y:S02]  /*07a0*/  @!UP1 USHF.L.U32 UR5, UR4, 0xb, URZ ;  /* 0x0000000b04059899 */ /* 0x000fe4000800063f */
[----:B------:R-:W-:Y:S01]  /*07b0*/  @!UP1 USHF.L.U32 UR4, UR4, 0x1, URZ ;  /* 0x0000000104049899 */ /* 0x000fe2000800063f */
[----:B----4-:R-:W-:Y:S01]  /*07c0*/  ISETP.EQ.U32.AND P2, PT, R15, 0x1, PT ;  /* 0x000000010f00780c */ /* 0x010fe20003f42070 */
[----:B------:R-:W-:Y:S01]  /*07d0*/  IMAD.IADD R0, R11, 0x1, -R0 ;  /* 0x000000010b007824 */ /* 0x000fe200078e0a00 */
[----:B------:R-:W1:Y:S01]  /*07e0*/  F2I.U32.TRUNC.NTZ R2, R2 ;  /* 0x0000000200027305 */ /* 0x000e62000020f000 */
[----:B-----5:R-:W-:Y:S01]  /*07f0*/  @!UP1 ULEA UR8, UR7, UR6, 0x18 ;  /* 0x0000000607089291 */ /* 0x020fe2000f8ec03f */
[----:B------:R-:W-:Y:S01]  /*0800*/  R2UR UR43, R16 ;  /* 0x00000000102b72ca */ /* 0x000fe200000e0000 */
[----:B------:R-:W-:-:S04]  /*0810*/  @!UP2 UIADD3 UR6, -UR11, 0x100000, URZ ;  /* 0x001000000b06a890 */ /* 0x000fc8000fffe13f */
[----:B------:R-:W-:Y:S02]  /*0820*/  @!UP2 USHF.L.U32 UR7, UR6, 0xb, URZ ;  /* 0x0000000b0607a899 */ /* 0x000fe4000800063f */
[----:B------:R-:W-:Y:S01]  /*0830*/  @!UP2 USHF.L.U32 UR6, UR6, 0x1, URZ ;  /* 0x000000010606a899 */ /* 0x000fe2000800063f */
[----:B------:R-:W-:Y:S01]  /*0840*/  ISETP.NE.AND P3, PT, R0, R21, PT ;  /* 0x000000150000720c */ /* 0x000fe20003f65270 */
[----:B------:R-:W-:Y:S01]  /*0850*/  VOTEU.ALL UP1, P0 ;  /* 0x00000000003f7886 */ /* 0x000fe20000020000 */
[----:B0-----:R-:W-:Y:S01]  /*0860*/  @!UP2 ULEA UR9, UR10, UR9, 0x18 ;  /* 0x000000090a09a291 */ /* 0x001fe2000f8ec03f */
[----:B------:R-:W-:Y:S01]  /*0870*/  LOP3.LUT P0, RZ, R5, 0x7, RZ, 0xc0, !PT ;  /* 0x0000000705ff7812 */ /* 0x000fe2000780c0ff */
[----:B------:R-:W-:Y:S01]  /*0880*/  VOTEU.ALL UP2, P1 ;  /* 0x00000000003f7886 */ /* 0x000fe20000840000 */
[----:B------:R-:W-:Y:S02]  /*0890*/  ISETP.NE.AND P1, PT, R9, 0x3, PT ;  /* 0x000000030900780c */ /* 0x000fe40003f25270 */
[----:B------:R-:W-:-:S02]  /*08a0*/  ISETP.LT.U32.AND P0, PT, R88, 0x2, !P0 ;  /* 0x000000025800780c */ /* 0x000fc40004701070 */
[----:B------:R-:W-:Y:S01]  /*08b0*/  ISETP.EQ.OR P1, PT, R9, RZ, !P1 ;  /* 0x000000ff0900720c */ /* 0x000fe20004f22670 */
[----:B------:R-:W0:Y:S02]  /*08c0*/  FENCE.VIEW.ASYNC.S ;  /* 0x00000000000073c6 */ /* 0x000e240000000000 */
[----:B0-----:R0:W2:Y:S01]  /*08d0*/  @!UP0 SYNCS.EXCH.64 URZ, [UR8+0xc0], UR4 ;  /* 0x0000c004083f85b2 */ /* 0x0010a20008000100 */
[----:B-1----:R-:W-:Y:S01]  /*08e0*/  IMAD.MOV R20, RZ, RZ, -R2 ;  /* 0x000000ffff147224 */ /* 0x002fe200078e0a02 */
[----:B------:R-:W-:-:S03]  /*08f0*/  @P3 LEA.HI R0, R88, R88, RZ, 0x1 ;  /* 0x0000005858003211 */ /* 0x000fc600078f08ff */
[----:B------:R-:W-:Y:S01]  /*0900*/  IMAD R3, R25, R20, R6 ;  /* 0x0000001419037224 */ /* 0x000fe200078e0206 */
[----:B------:R-:W-:Y:S02]  /*0910*/  ISETP.EQ.AND P1, PT, R10, RZ, P1 ;  /* 0x000000ff0a00720c */ /* 0x000fe40000f22270 */
[----:B------:R-:W-:Y:S02]  /*0920*/  @P3 SHF.R.S32.HI R0, RZ, 0x1, R0 ;  /* 0x00000001ff003819 */ /* 0x000fe40000011400 */
[----:B------:R-:W-:Y:S02]  /*0930*/  SEL R23, RZ, 0x1, !P1 ;  /* 0x00000001ff177807 */ /* 0x000fe40004800000 */
[----:B------:R-:W-:Y:S02]  /*0940*/  @P3 ISETP.NE.AND P5, PT, R0, R3, PT ;  /* 0x000000030000320c */ /* 0x000fe40003fa5270 */
[----:B------:R-:W-:Y:S01]  /*0950*/  SEL R0, RZ, 0x1, !P0 ;  /* 0x00000001ff007807 */ /* 0x000fe20004000000 */
[----:B------:R0:W1:Y:S01]  /*0960*/  @!UP1 SYNCS.EXCH.64 URZ, [UR8+0xc8], UR4 ;  /* 0x0000c804083f95b2 */ /* 0x0000620008000100 */
[----:B------:R-:W-:Y:S01]  /*0970*/  NOP ;  /* 0x0000000000007918 */ /* 0x000fe20000000000 */
[----:B------:R-:W-:-:S02]  /*0980*/  @P3 SEL R89, RZ, 0x1, P5 ;  /* 0x00000001ff593807 */ /* 0x000fc40002800000 */
[----:B------:R-:W-:Y:S02]  /*0990*/  SEL R23, R23, 0x2, P6 ;  /* 0x0000000217177807 */ /* 0x000fe40003000000 */
[----:B------:R-:W-:Y:S01]  /*09a0*/  LOP3.LUT R89, R89, R0, RZ, 0xc0, !PT ;  /* 0x0000000059597212 */ /* 0x000fe200078ec0ff */
[----:B------:R0:W3:Y:S01]  /*09b0*/  @!UP2 SYNCS.EXCH.64 URZ, [UR9+0xa0], UR6 ;  /* 0x0000a006093fa5b2 */ /* 0x0000e20008000100 */
[----:B------:R0:W4:Y:S01]  /*09c0*/  @!UP3 SYNCS.EXCH.64 URZ, [UR9+0xa8], UR6 ;  /* 0x0000a806093fb5b2 */ /* 0x0001220008000100 */
[----:B------:R0:W0:Y:S01]  /*09d0*/  @!UP4 SYNCS.EXCH.64 URZ, [UR9+0xb0], UR6 ;  /* 0x0000b006093fc5b2 */ /* 0x0000220008000100 */
[----:B------:R0:W0:Y:S01]  /*09e0*/  @!UP5 SYNCS.EXCH.64 URZ, [UR9+0xb8], UR6 ;  /* 0x0000b806093fd5b2 */ /* 0x0000220008000100 */
[----:B------:R-:W-:Y:S01]  /*09f0*/  NOP ;  /* 0x0000000000007918 */ /* 0x000fe20000000000 */
[----:B--2---:R-:W-:Y:S05]  /*0a00*/  @!P2 BRA `(.L_x_4) ;  /* 0x000000000008a947 */ /* 0x004fea0003800000 */
[----:B01-34-:R-:W-:Y:S01]  /*0a10*/  UCGABAR_ARV ;  /* 0x00000000000079c7 */ /* 0x01bfe20008000000 */
[----:B------:R-:W-:Y:S05]  /*0a20*/  BRA `(.L_x_5) ;  /* 0x0000000000047947 */ /* 0x000fea0003800000 */
.L_x_4:
[----:B01-34-:R-:W-:Y:S01]  /*0a30*/  NOP ;  /* 0x0000000000007918 */ /* 0x01bfe20000000000 */
.L_x_5:
[----:B------:R-:W-:Y:S01]  /*0a40*/  ULDC.64 UR4, c[0x0][0x598] ;  /* 0x0001660000047ab9 */ /* 0x000fe20000000a00 */
[----:B------:R-:W-:Y:S01]  /*0a50*/  ULDC.64 UR36, c[0x0][0x208] ;  /* 0x0000820000247ab9 */ /* 0x000fe20000000a00 */
[----:B------:R-:W-:-:S04]  /*0a60*/  ISETP.NE.U32.AND P0, PT, RZ, UR4, PT ;  /* 0x00000004ff007c0c */ /* 0x000fc8000bf05070 */
[----:B------:R-:W-:-:S13]  /*0a70*/  ISETP.NE.AND.EX P0, PT, RZ, UR5, PT, P0 ;  /* 0x00000005ff007c0c */ /* 0x000fda000bf05300 */
[----:B------:R-:W-:Y:S05]  /*0a80*/  @!P0 BRA `(.L_x_6) ;  /* 0x00000000001c8947 */ /* 0x000fea0003800000 */
[----:B------:R-:W0:Y:S02]  /*0a90*/  LDC.64 R2, c[0x0][0x598] ;  /* 0x00016600ff027b82 */ /* 0x000e240000000a00 */
[----:B0-----:R-:W2:Y:S02]  /*0aa0*/  LDG.E.64 R2, desc[UR36][R2.64] ;  /* 0x0000002402027981 */ /* 0x001ea4000c1e1b00 */
[----:B--2---:R-:W-:-:S04]  /*0ab0*/  ISETP.NE.U32.AND P0, PT, R2, RZ, PT ;  /* 0x000000ff0200720c */ /* 0x004fc80003f05070 */
[----:B------:R-:W-:-:S13]  /*0ac0*/  ISETP.NE.AND.EX P0, PT, R3, RZ, PT, P0 ;  /* 0x000000ff0300720c */ /* 0x000fda0003f05300 */
[----:B------:R-:W-:Y:S05]  /*0ad0*/  @!P0 BRA `(.L_x_6) ;  /* 0x0000000000088947 */ /* 0x000fea0003800000 */
[----:B------:R0:W5:Y:S01]  /*0ae0*/  LD.E R90, desc[UR36][R2.64] ;  /* 0x00000024025a7980 */ /* 0x000162000c101900 */
[----:B------:R-:W-:Y:S05]  /*0af0*/  BRA `(.L_x_7) ;  /* 0x0000000000247947 */ /* 0x000fea0003800000 */
.L_x_6:
[----:B------:R-:W-:Y:S02]  /*0b00*/  ULDC.64 UR4, c[0x0][0x588] ;  /* 0x0001620000047ab9 */ /* 0x000fe40000000a00 */
[----:B------:R-:W-:-:S04]  /*0b10*/  ISETP.NE.U32.AND P0, PT, RZ, UR4, PT ;  /* 0x00000004ff007c0c */ /* 0x000fc8000bf05070 */
[----:B------:R-:W-:-:S13]  /*0b20*/  ISETP.NE.AND.EX P0, PT, RZ, UR5, PT, P0 ;  /* 0x00000005ff007c0c */ /* 0x000fda000bf05300 */
[----:B------:R-:W-:Y:S05]  /*0b30*/  @!P0 BRA `(.L_x_8) ;  /* 0x00000000000c8947 */ /* 0x000fea0003800000 */
[----:B------:R-:W0:Y:S02]  /*0b40*/  LDC.64 R90, c[0x0][0x588] ;  /* 0x00016200ff5a7b82 */ /* 0x000e240000000a00 */
[----:B0-----:R1:W5:Y:S01]  /*0b50*/  LDG.E R90, desc[UR36][R90.64] ;  /* 0x000000245a5a7981 */ /* 0x001362000c1e1900 */
[----:B------:R-:W-:Y:S05]  /*0b60*/  BRA `(.L_x_7) ;  /* 0x0000000000087947 */ /* 0x000fea0003800000 */
.L_x_8:
[----:B------:R-:W-:Y:S02]  /*0b70*/  ULDC UR4, c[0x0][0x580] ;  /* 0x0001600000047ab9 */ /* 0x000fe40000000800 */
[----:B------:R-:W-:-:S07]  /*0b80*/  IMAD.U32 R90, RZ, RZ, UR4 ;  /* 0x00000004ff5a7e24 */ /* 0x000fce000f8e00ff */
.L_x_7:
[----:B------:R-:W-:Y:S02]  /*0b90*/  ULDC.64 UR4, c[0x0][0x5a0] ;  /* 0x0001680000047ab9 */ /* 0x000fe40000000a00 */
[----:B------:R-:W-:-:S04]  /*0ba0*/  ISETP.NE.U32.AND P0, PT, RZ, UR4, PT ;  /* 0x00000004ff007c0c */ /* 0x000fc8000bf05070 */
[----:B------:R-:W-:-:S13]  /*0bb0*/  ISETP.NE.AND.EX P0, PT, RZ, UR5, PT, P0 ;  /* 0x00000005ff007c0c */ /* 0x000fda000bf05300 */
[----:B------:R-:W-:Y:S05]  /*0bc0*/  @!P0 BRA `(.L_x_9) ;  /* 0x00000000001c8947 */ /* 0x000fea0003800000 */
[----:B0-----:R-:W0:Y:S02]  /*0bd0*/  LDC.64 R2, c[0x0][0x5a0] ;  /* 0x00016800ff027b82 */ /* 0x001e240000000a00 */
[----:B0-----:R-:W2:Y:S02]  /*0be0*/  LDG.E.64 R2, desc[UR36][R2.64] ;  /* 0x0000002402027981 */ /* 0x001ea4000c1e1b00 */
[----:B--2---:R-:W-:-:S04]  /*0bf0*/  ISETP.NE.U32.AND P0, PT, R2, RZ, PT ;  /* 0x000000ff0200720c */ /* 0x004fc80003f05070 */
[----:B------:R-:W-:-:S13]  /*0c00*/  ISETP.NE.AND.EX P0, PT, R3, RZ, PT, P0 ;  /* 0x000000ff0300720c */ /* 0x000fda0003f05300 */
[----:B------:R-:W-:Y:S05]  /*0c10*/  @!P0 BRA `(.L_x_9) ;  /* 0x0000000000088947 */ /* 0x000fea0003800000 */
[----:B-1----:R0:W5:Y:S01]  /*0c20*/  LD.E R91, desc[UR36][R2.64] ;  /* 0x00000024025b7980 */ /* 0x002162000c101900 */
[----:B------:R-:W-:Y:S05]  /*0c30*/  BRA `(.L_x_10) ;  /* 0x0000000000247947 */ /* 0x000fea0003800000 */
.L_x_9:
[----:B------:R-:W-:Y:S02]  /*0c40*/  ULDC.64 UR4, c[0x0][0x590] ;  /* 0x0001640000047ab9 */ /* 0x000fe40000000a00 */
[----:B------:R-:W-:-:S04]  /*0c50*/  ISETP.NE.U32.AND P0, PT, RZ, UR4, PT ;  /* 0x00000004ff007c0c */ /* 0x000fc8000bf05070 */
[----:B------:R-:W-:-:S13]  /*0c60*/  ISETP.NE.AND.EX P0, PT, RZ, UR5, PT, P0 ;  /* 0x00000005ff007c0c */ /* 0x000fda000bf05300 */
[----:B------:R-:W-:Y:S05]  /*0c70*/  @!P0 BRA `(.L_x_11) ;  /* 0x00000000000c8947 */ /* 0x000fea0003800000 */
[----:B0-----:R-:W1:Y:S02]  /*0c80*/  LDC.64 R2, c[0x0][0x590] ;  /* 0x00016400ff027b82 */ /* 0x001e640000000a00 */
[----:B-1----:R1:W5:Y:S01]  /*0c90*/  LDG.E R91, desc[UR36][R2.64] ;  /* 0x00000024025b7981 */ /* 0x002362000c1e1900 */
[----:B------:R-:W-:Y:S05]  /*0ca0*/  BRA `(.L_x_10) ;  /* 0x0000000000087947 */ /* 0x000fea0003800000 */
.L_x_11:
[----:B------:R-:W-:Y:S02]  /*0cb0*/  ULDC UR4, c[0x0][0x584] ;  /* 0x0001610000047ab9 */ /* 0x000fe40000000800 */
[----:B-1----:R-:W-:-:S07]  /*0cc0*/  IMAD.U32 R91, RZ, RZ, UR4 ;  /* 0x00000004ff5b7e24 */ /* 0x002fce000f8e00ff */
.L_x_10:
[----:B01----:R-:W0:Y:S01]  /*0cd0*/  LDC R2, c[0x0][0x65c] ;  /* 0x00019700ff027b82 */ /* 0x003e220000000800 */
[----:B------:R-:W-:Y:S01]  /*0ce0*/  ULDC UR6, c[0x0][0x28c] ;  /* 0x0000a30000067ab9 */ /* 0x000fe20000000800 */
[----:B------:R-:W-:Y:S01]  /*0cf0*/  ISETP.NE.AND P0, PT, R10, 0x2, PT ;  /* 0x000000020a00780c */ /* 0x000fe20003f05270 */
[----:B------:R-:W-:Y:S01]  /*0d00*/  UIADD3 UR6, UR6, 0x3f, URZ ;  /* 0x0000003f06067890 */ /* 0x000fe2000fffe03f */
[----:B------:R-:W-:Y:S01]  /*0d10*/  IMAD.U32 R10, RZ, RZ, UR12 ;  /* 0x0000000cff0a7e24 */ /* 0x000fe2000f8e00ff */
[----:B------:R-:W-:Y:S01]  /*0d20*/  UMOV UR38, URZ ;  /* 0x0000003f00267c82 */ /* 0x000fe20008000000 */
[----:B------:R-:W-:Y:S01]  /*0d30*/  UMOV UR39, URZ ;  /* 0x0000003f00277c82 */ /* 0x000fe20008000000 */
[----:B------:R-:W-:Y:S01]  /*0d40*/  USHF.R.S32.HI UR7, URZ, 0x1f, UR6 ;  /* 0x0000001f3f077899 */ /* 0x000fe20008011406 */
[----:B------:R-:W-:-:S03]  /*0d50*/  ULDC.64 UR8, c[0x0][0x650] ;  /* 0x0001940000087ab9 */ /* 0x000fc60000000a00 */
[----:B------:R-:W-:-:S04]  /*0d60*/  ULEA.HI UR7, UR7, UR6, URZ, 0x6 ;  /* 0x0000000607077291 */ /* 0x000fc8000f8f303f */
[----:B------:R-:W-:Y:S01]  /*0d70*/  USHF.R.S32.HI UR40, URZ, 0x6, UR7 ;  /* 0x000000063f287899 */ /* 0x000fe20008011407 */
[----:B0-----:R-:W-:-:S13]  /*0d80*/  ISETP.NE.AND P1, PT, R2, 0x1, PT ;  /* 0x000000010200780c */ /* 0x001fda0003f25270 */
[----:B------:R-:W0:Y:S01]  /*0d90*/  @P1 LDC R17, c[0x0][0x10] ;  /* 0x00000400ff111b82 */ /* 0x000e220000000800 */
[----:B------:R-:W-:Y:S02]  /*0da0*/  @P1 IMAD.MOV.U32 R7, RZ, RZ, RZ ;  /* 0x000000ffff071224 */ /* 0x000fe400078e00ff */
[----:B------:R-:W-:-:S05]  /*0db0*/  @P1 IMAD.MOV.U32 R11, RZ, RZ, RZ ;  /* 0x000000ffff0b1224 */ /* 0x000fca00078e00ff */
[----:B------:R-:W1:Y:S01]  /*0dc0*/  @!P1 LDC R3, c[0x0][0xc] ;  /* 0x00000300ff039b82 */ /* 0x000e620000000800 */
[----:B------:R-:W-:Y:S01]  /*0dd0*/  ULDC UR4, c[0x0][0xc] ;  /* 0x0000030000047ab9 */ /* 0x000fe20000000800 */
[----:B------:R-:W-:Y:S02]  /*0de0*/  ULDC UR5, c[0x0][0x10] ;  /* 0x0000040000057ab9 */ /* 0x000fe40000000800 */
[----:B------:R-:W-:-:S04]  /*0df0*/  UIMAD.WIDE.U32 UR4, UR4, UR5, URZ ;  /* 0x00000005040472a5 */ /* 0x000fc8000f8e003f */
[----:B------:R-:W2:Y:S01]  /*0e00*/  LDC R0, c[0x0][0x14] ;  /* 0x00000500ff007b82 */ /* 0x000ea20000000800 */
[----:B0-----:R-:W-:-:S04]  /*0e10*/  @P1 IMAD.WIDE.U32 R16, R17, UR12, R6 ;  /* 0x0000000c11101c25 */ /* 0x001fc8000f8e0006 */
[----:B------:R-:W-:Y:S02]  /*0e20*/  @P1 IMAD.IADD R17, R17, 0x1, R11 ;  /* 0x0000000111111824 */ /* 0x000fe400078e020b */
[----:B------:R-:W-:Y:S02]  /*0e30*/  IMAD.MOV.U32 R11, RZ, RZ, RZ ;  /* 0x000000ffff0b7224 */ /* 0x000fe400078e00ff */
[----:B-1----:R-:W-:-:S04]  /*0e40*/  @!P1 IMAD.WIDE.U32 R10, R6, R3, R10 ;  /* 0x00000003060a9225 */ /* 0x002fc800078e000a */
[----:B------:R-:W-:Y:S02]  /*0e50*/  @!P1 IMAD.MOV.U32 R16, RZ, RZ, R10 ;  /* 0x000000ffff109224 */ /* 0x000fe400078e000a */
[----:B--2---:R-:W-:-:S04]  /*0e60*/  IMAD.WIDE.U32 R12, R0, UR4, RZ ;  /* 0x00000004000c7c25 */ /* 0x004fc8000f8e00ff */
[----:B------:R-:W-:Y:S01]  /*0e70*/  IMAD R3, R0, UR5, RZ ;  /* 0x0000000500037c24 */ /* 0x000fe2000f8e02ff */
[----:B------:R0:W-:Y:S01]  /*0e80*/  STL.64 [R1], R12 ;  /* 0x0000000c01007387 */ /* 0x0001e20000100a00 */
[----:B------:R-:W-:Y:S02]  /*0e90*/  @!P1 IMAD.MOV.U32 R17, RZ, RZ, R11 ;  /* 0x000000ffff119224 */ /* 0x000fe400078e000b */
[----:B------:R-:W-:Y:S01]  /*0ea0*/  IMAD.IADD R0, R13, 0x1, R3 ;  /* 0x000000010d007824 */ /* 0x000fe200078e0203 */
[----:B------:R-:W-:Y:S06]  /*0eb0*/  @P0 BRA `(.L_x_12) ;  /* 0x0000000000200947 */ /* 0x000fec0003800000 */
[----:B------:R-:W-:Y:S01]  /*0ec0*/  UISETP.GE.U32.AND UP0, UPT, UR40, 0x9, UPT ;  /* 0x000000092800788c */ /* 0x000fe2000bf06070 */
[----:B------:R-:W-:Y:S01]  /*0ed0*/  IADD3 R16, P0, R16, R12, RZ ;  /* 0x0000000c10107210 */ /* 0x000fe20007f1e0ff */
[----:B------:R-:W-:Y:S01]  /*0ee0*/  UIMAD.WIDE.U32 UR4, UR40, 0x38e38e39, URZ ;  /* 0x38e38e39280478a5 */ /* 0x000fe2000f8e003f */
[----:B------:R-:W-:-:S03]  /*0ef0*/  UMOV UR39, URZ ;  /* 0x0000003f00277c82 */ /* 0x000fc60008000000 */
[----:B------:R-:W-:Y:S01]  /*0f00*/  USHF.R.U32.HI UR4, URZ, 0x1, UR5 ;  /* 0x000000013f047899 */ /* 0x000fe20008011605 */
[----:B------:R-:W-:-:S03]  /*0f10*/  IMAD.X R17, R0, 0x1, R17, P0 ;  /* 0x0000000100117824 */ /* 0x000fc600000e0611 */
[----:B------:R-:W-:Y:S02]  /*0f20*/  UIMAD UR38, UR4, -0x9, UR40 ;  /* 0xfffffff7042678a4 */ /* 0x000fe4000f8e0228 */
[----:B------:R-:W-:-:S12]  /*0f30*/  @UP0 ULOP3.LUT UR39, UR4, 0x1, URZ, 0xc0, !UPT ;  /* 0x0000000104270892 */ /* 0x000fd8000f8ec03f */
.L_x_12:
[----:B------:R-:W-:Y:S01]  /*0f40*/  ISETP.GE.U32.AND P0, PT, R16, UR8, PT ;  /* 0x0000000810007c0c */ /* 0x000fe2000bf06070 */
[----:B------:R-:W-:Y:S01]  /*0f50*/  IMAD.MOV.U32 R22, RZ, RZ, -0x1 ;  /* 0xffffffffff167424 */ /* 0x000fe200078e00ff */
[----:B------:R-:W-:Y:S01]  /*0f60*/  PRMT R3, RZ, 0x7610, R3 ;  /* 0x00007610ff037816 */ /* 0x000fe20000000003 */
[----:B------:R-:W-:Y:S01]  /*0f70*/  IMAD.MOV.U32 R18, RZ, RZ, -0x1 ;  /* 0xffffffffff127424 */ /* 0x000fe200078e00ff */
[----:B------:R-:W-:Y:S01]  /*0f80*/  ISETP.GE.U32.AND.EX P0, PT, R17, UR9, PT, P0 ;  /* 0x0000000911007c0c */ /* 0x000fe2000bf06100 */
[----:B------:R-:W-:-:S12]  /*0f90*/  IMAD.MOV.U32 R19, RZ, RZ, -0x1 ;  /* 0xffffffffff137424 */ /* 0x000fd800078e00ff */
[----:B------:R-:W-:Y:S05]  /*0fa0*/  @P0 BRA `(.L_x_13) ;  /* 0x0000000400280947 */ /* 0x000fea0003800000 */
[----:B------:R-:W1:Y:S01]  /*0fb0*/  LDC.64 R26, c[0x0][0x628] ;  /* 0x00018a00ff1a7b82 */ /* 0x000e620000000a00 */
[----:B------:R-:W-:Y:S02]  /*0fc0*/  IMAD.MOV.U32 R10, RZ, RZ, R16 ;  /* 0x000000ffff0a7224 */ /* 0x000fe400078e0010 */
[----:B------:R-:W-:-:S05]  /*0fd0*/  IMAD.MOV.U32 R11, RZ, RZ, R17 ;  /* 0x000000ffff0b7224 */ /* 0x000fca00078e0011 */
[----:B------:R-:W2:Y:S08]  /*0fe0*/  LDC R18, c[0x0][0x630] ;  /* 0x00018c00ff127b82 */ /* 0x000eb00000000800 */
[----:B------:R-:W3:Y:S01]  /*0ff0*/  LDC.64 R28, c[0x0][0x620] ;  /* 0x00018800ff1c7b82 */ /* 0x000ee20000000a00 */
[----:B-1----:R-:W-:-:S04]  /*1000*/  ISETP.NE.U32.AND P0, PT, R26, RZ, PT ;  /* 0x000000ff1a00720c */ /* 0x002fc80003f05070 */
[----:B------:R-:W-:-:S13]  /*1010*/  ISETP.NE.AND.EX P0, PT, R27, RZ, PT, P0 ;  /* 0x000000ff1b00720c */ /* 0x000fda0003f05300 */
[----:B--23--:R-:W-:Y:S05]  /*1020*/  @!P0 BRA `(.L_x_14) ;  /* 0x0000000000288947 */ /* 0x00cfea0003800000 */
[----:B------:R-:W1:Y:S02]  /*1030*/  LDC R3, c[0x0][0x634] ;  /* 0x00018d00ff037b82 */ /* 0x000e640000000800 */
[----:B-1----:R-:W-:-:S05]  /*1040*/  IADD3 R3, P0, R16, R3, RZ ;  /* 0x0000000310037210 */ /* 0x002fca0007f1e0ff */
[----:B------:R-:W-:-:S04]  /*1050*/  IMAD.X R19, RZ, RZ, R17, P0 ;  /* 0x000000ffff137224 */ /* 0x000fc800000e0611 */
[----:B------:R-:W-:-:S04]  /*1060*/  IMAD.WIDE.U32 R10, R19, R26, RZ ;  /* 0x0000001a130a7225 */ /* 0x000fc800078e00ff */
[----:B0-----:R-:W-:-:S04]  /*1070*/  IMAD.WIDE.U32 R12, P0, R3, R27, R10 ;  /* 0x0000001b030c7225 */ /* 0x001fc8000780000a */
[----:B------:R-:W-:-:S04]  /*1080*/  IMAD.WIDE.U32 R10, R3, R26, RZ ;  /* 0x0000001a030a7225 */ /* 0x000fc800078e00ff */
[----:B------:R-:W-:Y:S01]  /*1090*/  IMAD.X R15, RZ, RZ, RZ, P0 ;  /* 0x000000ffff0f7224 */ /* 0x000fe200000e06ff */
[----:B------:R-:W-:Y:S01]  /*10a0*/  IADD3 RZ, P0, R11, R12, RZ ;  /* 0x0000000c0bff7210 */ /* 0x000fe20007f1e0ff */
[----:B------:R-:W-:-:S04]  /*10b0*/  IMAD.MOV.U32 R14, RZ, RZ, R13 ;  /* 0x000000ffff0e7224 */ /* 0x000fc800078e000d */
[----:B------:R-:W-:-:S08]  /*10c0*/  IMAD.WIDE.U32.X R10, R19, R27, R14, P0 ;  /* 0x0000001b130a7225 */ /* 0x000fd000000e040e */
.L_x_14:
[----:B------:R-:W1:Y:S01]  /*10d0*/  LDC.64 R32, c[0x0][0x640] ;  /* 0x00019000ff207b82 */ /* 0x000e620000000a00 */
[-CC-:B------:R-:W-:Y:S02]  /*10e0*/  SHF.R.U64 R30, R10, R18.reuse, R11.reuse ;  /* 0x000000120a1e7219 */ /* 0x180fe4000000120b */
[----:B------:R-:W-:Y:S02]  /*10f0*/  SHF.R.U32.HI R3, RZ, R18, R11 ;  /* 0x00000012ff037219 */ /* 0x000fe4000001160b */
[----:B0-----:R-:W-:-:S03]  /*1100*/  IADD3 R13, P0, RZ, -R30, RZ ;  /* 0x8000001eff0d7210 */ /* 0x001fc60007f1e0ff */
[----:B------:R-:W0:Y:S02]  /*1110*/  LDC R14, c[0x0][0x618] ;  /* 0x00018600ff0e7b82 */ /* 0x000e240000000800 */
[----:B------:R-:W-:Y:S02]  /*1120*/  IMAD.X R3, RZ, RZ, ~R3, P0 ;  /* 0x000000ffff037224 */ /* 0x000fe400000e0e03 */
[----:B------:R-:W-:-:S04]  /*1130*/  IMAD.WIDE.U32 R10, R13, R28, R16 ;  /* 0x0000001c0d0a7225 */ /* 0x000fc800078e0010 */
[----:B------:R-:W2:Y:S01]  /*1140*/  LDC R15, c[0x0][0x608] ;  /* 0x00018200ff0f7b82 */ /* 0x000ea20000000800 */
[----:B------:R-:W-:Y:S02]  /*1150*/  IMAD R12, R3, R28, RZ ;  /* 0x0000001c030c7224 */ /* 0x000fe400078e02ff */
[----:B------:R-:W-:Y:S02]  /*1160*/  IMAD.MOV.U32 R28, RZ, RZ, 0x1 ;  /* 0x00000001ff1c7424 */ /* 0x000fe400078e00ff */
[----:B------:R-:W-:Y:S02]  /*1170*/  IMAD R3, R13, R29, R12 ;  /* 0x0000001d0d037224 */ /* 0x000fe400078e020c */
[----:B------:R-:W-:Y:S01]  /*1180*/  IMAD.MOV.U32 R12, RZ, RZ, -0x1 ;  /* 0xffffffffff0c7424 */ /* 0x000fe200078e00ff */
[----:B------:R-:W3:Y:S01]  /*1190*/  LDC R31, c[0x0][0x658] ;  /* 0x00019600ff1f7b82 */ /* 0x000ee20000000800 */
[----:B------:R-:W-:Y:S01]  /*11a0*/  IMAD.IADD R3, R11, 0x1, R3 ;  /* 0x000000010b037824 */ /* 0x000fe200078e0203 */
[----:B-1----:R-:W-:-:S04]  /*11b0*/  ISETP.NE.U32.AND P0, PT, R32, RZ, PT ;  /* 0x000000ff2000720c */ /* 0x002fc80003f05070 */
[----:B------:R-:W-:Y:S02]  /*11c0*/  ISETP.NE.AND.EX P0, PT, R33, RZ, PT, P0 ;  /* 0x000000ff2100720c */ /* 0x000fe40003f05300 */
[----:B------:R-:W1:Y:S01]  /*11d0*/  LDC R24, c[0x0][0x600] ;  /* 0x00018000ff187b82 */ /* 0x000e620000000800 */
[-CC-:B0-----:R-:W-:Y:S02]  /*11e0*/  SHF.R.U64 R27, R10, R14.reuse, R3.reuse ;  /* 0x0000000e0a1b7219 */ /* 0x181fe40000001203 */
[----:B------:R-:W-:-:S05]  /*11f0*/  SHF.R.U32.HI R10, RZ, R14, R3 ;  /* 0x0000000eff0a7219 */ /* 0x000fca0000011603 */
[----:B------:R-:W0:Y:S01]  /*1200*/  LDC R22, c[0x0][0x648] ;  /* 0x00019200ff167b82 */ /* 0x000e220000000800 */
[-CC-:B--2---:R-:W-:Y:S02]  /*1210*/  SHF.R.U64 R35, R27, R15.reuse, R10.reuse ;  /* 0x0000000f1b237219 */ /* 0x184fe4000000120a */
[----:B------:R-:W-:-:S05]  /*1220*/  SHF.R.U32.HI R10, RZ, R15, R10 ;  /* 0x0000000fff0a7219 */ /* 0x000fca000001160a */
[----:B------:R-:W2:Y:S01]  /*1230*/  LDC R26, c[0x0][0x638] ;  /* 0x00018e00ff1a7b82 */ /* 0x000ea20000000800 */
[-CC-:B---3--:R-:W-:Y:S02]  /*1240*/  SHF.R.U64 R34, R35, R31.reuse, R10.reuse ;  /* 0x0000001f23227219 */ /* 0x188fe4000000120a */
[-C--:B------:R-:W-:Y:S02]  /*1250*/  SHF.L.U32 R3, R12, R31.reuse, RZ ;  /* 0x0000001f0c037219 */ /* 0x080fe400000006ff */
[----:B------:R-:W-:Y:S01]  /*1260*/  SHF.R.U32.HI R11, RZ, R31, R10 ;  /* 0x0000001fff0b7219 */ /* 0x000fe2000001160a */
[----:B------:R-:W-:Y:S01]  /*1270*/  IMAD.MOV.U32 R10, RZ, RZ, R34 ;  /* 0x000000ffff0a7224 */ /* 0x000fe200078e0022 */
[----:B------:R-:W-:Y:S01]  /*1280*/  LOP3.LUT R18, RZ, R3, RZ, 0x33, !PT ;  /* 0x00000003ff127212 */ /* 0x000fe200078e33ff */
[----:B------:R-:W3:Y:S01]  /*1290*/  LDC R29, c[0x0][0x610] ;  /* 0x00018400ff1d7b82 */ /* 0x000ee20000000800 */
[----:B------:R-:W-:Y:S05]  /*12a0*/  @!P0 BRA `(.L_x_15) ;  /* 0x0000000000288947 */ /* 0x000fea0003800000 */
[----:B------:R-:W4:Y:S02]  /*12b0*/  LDC R3, c[0x0][0x64c] ;  /* 0x00019300ff037b82 */ /* 0x000f240000000800 */
[----:B----4-:R-:W-:-:S05]  /*12c0*/  IADD3 R3, P0, R34, R3, RZ ;  /* 0x0000000322037210 */ /* 0x010fca0007f1e0ff */
[----:B------:R-:W-:-:S04]  /*12d0*/  IMAD.X R19, RZ, RZ, R11, P0 ;  /* 0x000000ffff137224 */ /* 0x000fc800000e060b */
[----:B------:R-:W-:-:S04]  /*12e0*/  IMAD.WIDE.U32 R10, R19, R32, RZ ;  /* 0x00000020130a7225 */ /* 0x000fc800078e00ff */
[----:B------:R-:W-:-:S04]  /*12f0*/  IMAD.WIDE.U32 R12, P0, R3, R33, R10 ;  /* 0x00000021030c7225 */ /* 0x000fc8000780000a */
[----:B------:R-:W-:-:S04]  /*1300*/  IMAD.WIDE.U32 R10, R3, R32, RZ ;  /* 0x00000020030a7225 */ /* 0x000fc800078e00ff */
[----:B------:R-:W-:Y:S01]  /*1310*/  IMAD.X R15, RZ, RZ, RZ, P0 ;  /* 0x000000ffff0f7224 */ /* 0x000fe200000e06ff */
[----:B------:R-:W-:Y:S01]  /*1320*/  IADD3 RZ, P0, R11, R12, RZ ;  /* 0x0000000c0bff7210 */ /* 0x000fe20007f1e0ff */
[----:B------:R-:W-:-:S04]  /*1330*/  IMAD.MOV.U32 R14, RZ, RZ, R13 ;  /* 0x000000ffff0e7224 */ /* 0x000fc800078e000d */
[----:B------:R-:W-:-:S08]  /*1340*/  IMAD.WIDE.U32.X R10, R19, R33, R14, P0 ;  /* 0x00000021130a7225 */ /* 0x000fd000000e040e */
.L_x_15:
[----:B0-----:R-:W-:Y:S01]  /*1350*/  SHF.R.U64 R7, R10, R22, R11 ;  /* 0x000000160a077219 */ /* 0x001fe2000000120b */
[----:B-1----:R-:W-:Y:S01]  /*1360*/  VIADD R10, R24, 0xffffffff ;  /* 0xffffffff180a7836 */ /* 0x002fe20000000000 */
[----:B------:R-:W-:Y:S01]  /*1370*/  SHF.L.U32 R3, R28, R31, RZ ;  /* 0x0000001f1c037219 */ /* 0x000fe200000006ff */
[----:B------:R-:W-:Y:S01]  /*1380*/  @P1 IMAD R21, R25, R20, R6 ;  /* 0x0000001419151224 */ /* 0x000fe200078e0206 */
[----:B------:R-:W-:Y:S01]  /*1390*/  LOP3.LUT R18, R35, R18, RZ, 0xc0, !PT ;  /* 0x0000001223127212 */ /* 0x000fe200078ec0ff */
[----:B------:R-:W-:Y:S02]  /*13a0*/  IMAD.MOV R11, RZ, RZ, -R7 ;  /* 0x000000ffff0b7224 */ /* 0x000fe400078e0a07 */
[----:B------:R-:W-:Y:S02]  /*13b0*/  IMAD.MOV.U32 R6, RZ, RZ, 0x1 ;  /* 0x00000001ff067424 */ /* 0x000fe400078e00ff */
[----:B------:R-:W-:Y:S01]  /*13c0*/  IMAD R18, R3, R7, R18 ;  /* 0x0000000703127224 */ /* 0x000fe200078e0212 */
[----:B------:R-:W-:Y:S01]  /*13d0*/  LOP3.LUT R7, R27, R10, RZ, 0xc0, !PT ;  /* 0x0000000a1b077212 */ /* 0x000fe200078ec0ff */
[----:B--2---:R-:W-:-:S02]  /*13e0*/  IMAD R3, R11, R26, R34 ;  /* 0x0000001a0b037224 */ /* 0x004fc400078e0222 */
[----:B---3--:R-:W-:Y:S02]  /*13f0*/  IMAD R22, R18, R29, R21 ;  /* 0x0000001d12167224 */ /* 0x008fe400078e0215 */
[----:B------:R-:W-:Y:S01]  /*1400*/  IMAD R7, R3, R24, R7 ;  /* 0x0000001803077224 */ /* 0x000fe200078e0207 */
[----:B------:R-:W-:Y:S01]  /*1410*/  PRMT R3, R6, 0x7610, R3 ;  /* 0x0000761006037816 */ /* 0x000fe20000000003 */
[----:B------:R-:W-:-:S03]  /*1420*/  IMAD.MOV.U32 R19, RZ, RZ, R30 ;  /* 0x000000ffff137224 */ /* 0x000fc600078e001e */
[----:B------:R-:W-:Y:S02]  /*1430*/  SEL R18, R7, R22, !P1 ;  /* 0x0000001607127207 */ /* 0x000fe40004800000 */
[----:B------:R-:W-:-:S07]  /*1440*/  SEL R22, R22, R7, !P1 ;  /* 0x0000000716167207 */ /* 0x000fce0004800000 */
.L_x_13:
[----:B------:R-:W-:Y:S05]  /*1450*/  @!P2 BRA `(.L_x_16) ;  /* 0x00000000000ca947 */ /* 0x000fea0003800000 */
[----:B------:R-:W-:Y:S01]  /*1460*/  UCGABAR_WAIT ;  /* 0x0000000000007dc7 */ /* 0x000fe20008000000 */
[----:B------:R-:W-:Y:S01]  /*1470*/  CCTL.IVALL ;  /* 0x00000000ff00798f */ /* 0x000fe20002000000 */
[----:B------:R-:W-:Y:S05]  /*1480*/  BRA `(.L_x_17) ;  /* 0x0000000000047947 */ /* 0x000fea0003800000 */
.L_x_16:
[----:B------:R-:W-:Y:S06]  /*1490*/  BAR.SYNC.DEFER_BLOCKING 0x0 ;  /* 0x0000000000007b1d */ /* 0x000fec0000010000 */
.L_x_17:
[----:B------:R-:W-:Y:S05]  /*14a0*/  @!P4 BRA `(.L_x_18) ;  /* 0x000000540080c947 */ /* 0x000fea0003800000 */
[----:B------:R-:W-:-:S13]  /*14b0*/  ISETP.GT.U32.AND P0, PT, R36, 0x1, PT ;  /* 0x000000012400780c */ /* 0x000fda0003f04070 */
[----:B------:R-:W-:Y:S05]  /*14c0*/  @P0 EXIT ;  /* 0x000000000000094d */ /* 0x000fea0003800000 */
.L_x_19:
[----:B------:R-:W-:-:S08]  /*14d0*/  NOP ;  /* 0x0000000000007918 */ /* 0x000fd00000000000 */
[----:B------:R-:W1:Y:S02]  /*14e0*/  USETMAXREG.TRY_ALLOC.CTAPOOL UP0, 0xe8 ;  /* 0x000000e8000079c8 */ /* 0x000e640008000600 */
[----:B-1----:R-:W-:-:S13]  /*14f0*/  PLOP3.LUT P0, PT, PT, PT, UP0, 0x80, 0x0 ;  /* 0x000000000000781c */ /* 0x002fda0003f0f008 */
[----:B------:R-:W-:Y:S05]  /*1500*/  @!P0 BRA `(.L_x_19) ;  /* 0xfffffffc00f08947 */ /* 0x000fea000383ffff */
[----:B------:R-:W-:-:S13]  /*1510*/  LOP3.LUT P0, RZ, R3, 0xff, RZ, 0xc0, !PT ;  /* 0x000000ff03ff7812 */ /* 0x000fda000780c0ff */
[----:B------:R-:W-:Y:S05]  /*1520*/  @!P0 EXIT ;  /* 0x000000000000894d */ /* 0x000fea0003800000 */
[----:B------:R-:W2:Y:S01]  /*1530*/  LDL.64 R10, [R1] ;  /* 0x00000000010a7983 */ /* 0x000ea20000100a00 */
[CC--:B------:R-:W-:Y:S01]  /*1540*/  LEA.HI R3, R8.reuse, R5.reuse, RZ, 0x2 ;  /* 0x0000000508037211 */ /* 0x0c0fe200078f10ff */
[----:B------:R-:W1:Y:S01]  /*1550*/  S2UR UR4, SR_CgaCtaId ;  /* 0x00000000000479c3 */ /* 0x000e620000008800 */
[----:B------:R-:W-:Y:S01]  /*1560*/  LEA.HI R8, R8, R5, RZ, 0x5 ;  /* 0x0000000508087211 */ /* 0x000fe200078f28ff */
[----:B------:R-:W-:Y:S01]  /*1570*/  UISETP.LT.AND UP0, UPT, UR40, 0x1, UPT ;  /* 0x000000012800788c */ /* 0x000fe2000bf01270 */
[--C-:B------:R-:W-:Y:S01]  /*1580*/  SHF.R.S32.HI R92, RZ, 0x2, R3.reuse ;  /* 0x00000002ff5c7819 */ /* 0x100fe20000011403 */
[----:B------:R-:W-:Y:S01]  /*1590*/  UIADD3 UR5, UR43, -0x1, URZ ;  /* 0xffffffff2b057890 */ /* 0x000fe2000fffe03f */
[----:B------:R-:W-:Y:S01]  /*15a0*/  SHF.R.S32.HI R7, RZ, 0x1f, R3 ;  /* 0x0000001fff077819 */ /* 0x000fe20000011403 */
[----:B------:R-:W-:Y:S01]  /*15b0*/  USEL UR42, UR40, 0x1, UP0 ;  /* 0x00000001282a7887 */ /* 0x000fe20008000000 */
[----:B------:R-:W-:Y:S01]  /*15c0*/  LOP3.LUT R4, R3, 0xfffffffc, RZ, 0xc0, !PT ;  /* 0xfffffffc03047812 */ /* 0x000fe200078ec0ff */
[----:B------:R-:W3:Y:S01]  /*15d0*/  LDC R98, c[0x0][0x658] ;  /* 0x00019600ff627b82 */ /* 0x000ee20000000800 */
[----:B------:R-:W-:Y:S01]  /*15e0*/  LEA.HI R7, R7, R92, RZ, 0x3 ;  /* 0x0000005c07077211 */ /* 0x000fe200078f18ff */
[----:B------:R-:W-:Y:S01]  /*15f0*/  UMOV UR41, 0x400 ;  /* 0x0000040000297882 */ /* 0x000fe20000000000 */
[----:B------:R-:W-:Y:S01]  /*1600*/  SHF.R.S32.HI R3, RZ, 0x5, R8 ;  /* 0x00000005ff037819 */ /* 0x000fe20000011408 */
[----:B------:R-:W-:Y:S01]  /*1610*/  UISETP.NE.AND UP0, UPT, UR5, URZ, UPT ;  /* 0x0000003f0500728c */ /* 0x000fe2000bf05270 */
[----:B------:R-:W-:Y:S01]  /*1620*/  LOP3.LUT R7, R7, 0xfffffff8, RZ, 0xc0, !PT ;  /* 0xfffffff807077812 */ /* 0x000fe200078ec0ff */
[----:B------:R-:W-:Y:S01]  /*1630*/  IMAD.IADD R4, R5, 0x1, -R4 ;  /* 0x0000000105047824 */ /* 0x000fe200078e0a04 */
[----:B------:R-:W-:Y:S01]  /*1640*/  ULDC UR6, c[0x0][0x284] ;  /* 0x0000a10000067ab9 */ /* 0x000fe20000000800 */
[----:B------:R-:W4:Y:S01]  /*1650*/  LDC.64 R96, c[0x0][0x5c8] ;  /* 0x00017200ff607b82 */ /* 0x000f220000000a00 */
[----:B------:R-:W-:Y:S01]  /*1660*/  IMAD.MOV.U32 R5, RZ, RZ, 0x1 ;  /* 0x00000001ff057424 */ /* 0x000fe200078e00ff */
[----:B------:R-:W-:Y:S01]  /*1670*/  LOP3.LUT R104, R23, 0x1, RZ, 0xfc, !PT ;  /* 0x0000000117687812 */ /* 0x000fe200078efcff */
[----:B------:R-:W-:Y:S01]  /*1680*/  IMAD.IADD R92, R92, 0x1, -R7 ;  /* 0x000000015c5c7824 */ /* 0x000fe200078e0a07 */
[----:B------:R-:W-:Y:S01]  /*1690*/  USHF.L.U32 UR45, UR40, 0x1, URZ ;  /* 0x00000001282d7899 */ /* 0x000fe2000800063f */
[----:B------:R-:W-:Y:S01]  /*16a0*/  IMAD.SHL.U32 R94, R4, 0x2, RZ ;  /* 0x00000002045e7824 */ /* 0x000fe200078e00ff */
[----:B------:R-:W-:Y:S01]  /*16b0*/  UIADD3 UR42, -UR42, UR40, URZ ;  /* 0x000000282a2a7290 */ /* 0x000fe2000fffe13f */
[--C-:B------:R-:W-:Y:S01]  /*16c0*/  IMAD R103, R3, -0x10, -R92.reuse ;  /* 0xfffffff003677824 */ /* 0x100fe200078e0a5c */
[----:B------:R-:W0:Y:S01]  /*16d0*/  LDC R99, c[0x0][0x288] ;  /* 0x0000a200ff637b82 */ /* 0x000e220000000800 */
[----:B------:R-:W-:Y:S01]  /*16e0*/  SHF.R.S32.HI R93, RZ, 0x1f, R92 ;  /* 0x0000001fff5d7819 */ /* 0x000fe2000001145c */
[----:B-1----:R-:W-:Y:S01]  /*16f0*/  ULEA UR41, UR4, UR41, 0x18 ;  /* 0x0000002904297291 */ /* 0x002fe2000f8ec03f */
[----:B------:R-:W-:Y:S01]  /*1700*/  SHF.R.S32.HI R95, RZ, 0x1f, R94 ;  /* 0x0000001fff5f7819 */ /* 0x000fe2000001145e */
[----:B------:R-:W-:Y:S01]  /*1710*/  USHF.L.U32 UR4, UR5, 0x3, URZ ;  /* 0x0000000305047899 */ /* 0x000fe2000800063f */
[----:B------:R-:W-:Y:S01]  /*1720*/  VIADD R103, R103, UR6 ;  /* 0x0000000667677c36 */ /* 0x000fe20008000000 */
[----:B------:R-:W-:Y:S01]  /*1730*/  USEL UR5, URZ, 0x1, UP0 ;  /* 0x000000013f057887 */ /* 0x000fe20008000000 */
[----:B------:R-:W-:Y:S01]  /*1740*/  IMAD.WIDE R92, R3, 0x10, R92 ;  /* 0x00000010035c7825 */ /* 0x000fe200078e025c */
[----:B------:R-:W1:Y:S01]  /*1750*/  LDC R101, c[0x0][0x600] ;  /* 0x00018000ff657b82 */ /* 0x000e620000000800 */
[----:B------:R-:W-:-:S02]  /*1760*/  UIADD3 UR46, UR41, 0xa0, URZ ;  /* 0x000000a0292e7890 */ /* 0x000fc4000fffe03f */
[----:B------:R-:W-:Y:S01]  /*1770*/  IMAD.MOV.U32 R3, RZ, RZ, -0x1 ;  /* 0xffffffffff037424 */ /* 0x000fe200078e00ff */
[----:B------:R-:W-:Y:S01]  /*1780*/  ULOP3.LUT UR4, UR4, 0x8, URZ, 0xc0, !UPT ;  /* 0x0000000804047892 */ /* 0x000fe2000f8ec03f */
[----:B------:R-:W-:Y:S01]  /*1790*/  IMAD.U32 R105, RZ, RZ, UR5 ;  /* 0x00000005ff697e24 */ /* 0x000fe2000f8e00ff */
[----:B------:R-:W-:Y:S02]  /*17a0*/  ULEA UR43, UR43, UR46, 0x3 ;  /* 0x0000002e2b2b7291 */ /* 0x000fe4000f8e183f */
[-C--:B---3--:R-:W-:Y:S01]  /*17b0*/  SHF.L.U32 R3, R3, R98.reuse, RZ ;  /* 0x0000006203037219 */ /* 0x088fe200000006ff */
[----:B------:R-:W-:Y:S01]  /*17c0*/  ULOP3.LUT UR47, UR4, 0x8, URZ, 0x3c, !UPT ;  /* 0x00000008042f7892 */ /* 0x000fe2000f8e3c3f */
[C---:B----4-:R-:W-:Y:S01]  /*17d0*/  SHF.L.U64.HI R97, R96.reuse, 0x3, R97 ;  /* 0x0000000360617819 */ /* 0x050fe20000010261 */
[----:B------:R-:W-:Y:S01]  /*17e0*/  IMAD.SHL.U32 R96, R96, 0x8, RZ ;  /* 0x0000000860607824 */ /* 0x000fe200078e00ff */
[----:B------:R-:W-:Y:S01]  /*17f0*/  SHF.L.U32 R98, R5, R98, RZ ;  /* 0x0000006205627219 */ /* 0x000fe200000006ff */
[----:B------:R-:W-:Y:S01]  /*1800*/  ULOP3.LUT UR44, UR4, 0x18, URZ, 0x3c, !UPT ;  /* 0x00000018042c7892 */ /* 0x000fe2000f8e3c3f */
[----:B------:R-:W-:Y:S01]  /*1810*/  LOP3.LUT R102, RZ, R3, RZ, 0x33, !PT ;  /* 0x00000003ff667212 */ /* 0x000fe200078e33ff */
[----:B0-----:R-:W-:-:S02]  /*1820*/  IMAD R99, R4, -0x2, R99 ;  /* 0xfffffffe04637824 */ /* 0x001fc400078e0263 */
[----:B-1----:R-:W-:Y:S01]  /*1830*/  VIADD R101, R101, 0xffffffff ;  /* 0xffffffff65657836 */ /* 0x002fe20000000000 */
[----:B--2---:R-:W-:-:S07]  /*1840*/  SHF.L.U64.HI R100, R10, 0x1, R0 ;  /* 0x000000010a647819 */ /* 0x004fce0000010200 */
.L_x_167:
[----:B------:R-:W-:-:S04]  /*1850*/  SHF.L.U32 R0, R105, 0x1f, RZ ;  /* 0x0000001f69007819 */ /* 0x000fc800000006ff */
[----:B------:R-:W0:Y:S02]  /*1860*/  SYNCS.PHASECHK.TRANS64.TRYWAIT P0, [UR43+-0x8], R0 ;  /* 0xfffff800ff0075a7 */ /* 0x000e24000800016b */
[----:B01-34-:R-:W-:Y:S05]  /*1870*/  @!P0 BRA `(.L_x_20) ;  /* 0x0000006400448947 */ /* 0x01bfea0003800000 */
.L_x_194:
[----:B------:R-:W-:Y:S02]  /*1880*/  ULDC UR4, c[0x0][0x28c] ;  /* 0x0000a30000047ab9 */ /* 0x000fe40000000800 */
[----:B------:R-:W-:-:S13]  /*1890*/  ISETP.LT.AND P0, PT, RZ, UR4, PT ;  /* 0x00000004ff007c0c */ /* 0x000fda000bf01270 */
[----:B------:R-:W-:Y:S05]  /*18a0*/  @P0 BRA `(.L_x_21) ;  /* 0x0000000000400947 */ /* 0x000fea0003800000 */
[----:B0-----:R-:W-:Y:S01]  /*18b0*/  MOV R0, 0x0 ;  /* 0x0000000000007802 */ /* 0x001fe20000000f00 */
[----:B------:R-:W-:Y:S01]  /*18c0*/  ULDC.64 UR4, c[0x4][0x68] ;  /* 0x01001a0000047ab9 */ /* 0x000fe20000000a00 */
[----:B------:R-:W-:Y:S01]  /*18d0*/  ULDC.64 UR6, c[0x4][0x8] ;  /* 0x0100020000067ab9 */ /* 0x000fe20000000a00 */
[----:B------:R-:W-:Y:S01]  /*18e0*/  IMAD.U32 R4, RZ, RZ, UR4 ;  /* 0x00000004ff047e24 */ /* 0x000fe2000f8e00ff */
[----:B------:R0:W1:Y:S01]  /*18f0*/  LDC.64 R14, c[0x4][R0] ;  /* 0x01000000000e7b82 */ /* 0x0000620000000a00 */
[----:B------:R-:W-:Y:S01]  /*1900*/  IMAD.U32 R5, RZ, RZ, UR5 ;  /* 0x00000005ff057e24 */ /* 0x000fe2000f8e00ff */
[----:B------:R-:W-:Y:S01]  /*1910*/  ULDC.64 UR4, c[0x4][0x70] ;  /* 0x01001c0000047ab9 */ /* 0x000fe20000000a00 */
[----:B------:R-:W-:Y:S02]  /*1920*/  IMAD.U32 R10, RZ, RZ, UR6 ;  /* 0x00000006ff0a7e24 */ /* 0x000fe4000f8e00ff */
[----:B------:R-:W-:Y:S02]  /*1930*/  IMAD.U32 R6, RZ, RZ, UR4 ;  /* 0x00000004ff067e24 */ /* 0x000fe4000f8e00ff */
[----:B------:R-:W-:-:S02]  /*1940*/  IMAD.U32 R7, RZ, RZ, UR5 ;  /* 0x00000005ff077e24 */ /* 0x000fc4000f8e00ff */
[----:B------:R-:W-:Y:S02]  /*1950*/  IMAD.U32 R11, RZ, RZ, UR7 ;  /* 0x00000007ff0b7e24 */ /* 0x000fe4000f8e00ff */
[----:B------:R-:W-:Y:S02]  /*1960*/  IMAD.MOV.U32 R8, RZ, RZ, 0x1e1 ;  /* 0x000001e1ff087424 */ /* 0x000fe400078e00ff */
[----:B------:R-:W-:Y:S02]  /*1970*/  IMAD.MOV.U32 R12, RZ, RZ, 0x1 ;  /* 0x00000001ff0c7424 */ /* 0x000fe400078e00ff */
[----:B0-----:R-:W-:-:S07]  /*1980*/  IMAD.MOV.U32 R13, RZ, RZ, RZ ;  /* 0x000000ffff0d7224 */ /* 0x001fce00078e00ff */
[----:B------:R-:W-:-:S07]  /*1990*/  LEPC R20, `(.L_x_21) ;  /* 0x000000001014794e */ /* 0x000fce0000000000 */
[----:B-1---5:R-:W-:Y:S05]  /*19a0*/  CALL.ABS.NOINC R14 ;  /* 0x000000000e007343 */ /* 0x022fea0003c00000 */
.L_x_21:
[----:B------:R-:W-:-:S13]  /*19b0*/  ISETP.NE.AND P0, PT, R104, 0x3, PT ;  /* 0x000000036800780c */ /* 0x000fda0003f05270 */
[----:B------:R-:W-:Y:S05]  /*19c0*/  @!P0 BRA `(.L_x_22) ;  /* 0x0000000000048947 */ /* 0x000fea0003800000 */
[----:B------:R-:W-:Y:S01]  /*19d0*/  BPT.TRAP 0x1 ;  /* 0x000000040000795c */ /* 0x000fe20000300000 */
.L_x_22:
[----:B0-----:R-:W-:Y:S02]  /*19e0*/  IMAD.U32 R3, RZ, RZ, UR38 ;  /* 0x00000026ff037e24 */ /* 0x001fe4000f8e00ff */
[----:B------:R-:W-:-:S03]  /*19f0*/  IMAD.U32 R0, RZ, RZ, UR39 ;  /* 0x00000027ff007e24 */ /* 0x000fc6000f8e00ff */
[----:B------:R-:W-:Y:S02]  /*1a00*/  LEA R3, R3, UR41, 0x3 ;  /* 0x0000002903037c11 */ /* 0x000fe4000f8e18ff */
[----:B------:R-:W-:-:S04]  /*1a10*/  SHF.L.U32 R0, R0, 0x1f, RZ ;  /* 0x0000001f00007819 */ /* 0x000fc800000006ff */
[----:B------:R0:W1:Y:S01]  /*1a20*/  SYNCS.PHASECHK.TRANS64.TRYWAIT P1, [R3+URZ], R0 ;  /* 0x00000000030075a7 */ /* 0x000062000802017f */
[----:B------:R-:W-:Y:S05]  /*1a30*/  @!P0 BRA `(.L_x_23) ;  /* 0x0000000000048947 */ /* 0x000fea0003800000 */
[----:B------:R-:W-:Y:S01]  /*1a40*/  BPT.TRAP 0x1 ;  /* 0x000000040000795c */ /* 0x000fe20000300000 */
.L_x_23:
[----:B------:R-:W-:-:S05]  /*1a50*/  IMAD.U32 R4, RZ, RZ, UR42 ;  /* 0x0000002aff047e24 */ /* 0x000fca000f8e00ff */
[----:B------:R-:W-:Y:S01]  /*1a60*/  ISETP.GE.AND P2, PT, R4, 0x1, PT ;  /* 0x000000010400780c */ /* 0x000fe20003f46270 */
[----:B-1----:R-:W-:-:S12]  /*1a70*/  @P1 BRA `(.L_x_24) ;  /* 0x0000000000081947 */ /* 0x002fd80003800000 */
[----:B------:R-:W1:Y:S02]  /*1a80*/  SYNCS.PHASECHK.TRANS64.TRYWAIT P1, [R3+URZ], R0 ;  /* 0x00000000030075a7 */ /* 0x000e64000802017f */
[----:B-1----:R-:W-:Y:S05]  /*1a90*/  @!P1 BRA `(.L_x_25) ;  /* 0x0000006000d49947 */ /* 0x002fea0003800000 */
.L_x_24:
[----:B------:R-:W-:Y:S05]  /*1aa0*/  WARPSYNC.ALL ;  /* 0x0000000000007948 */ /* 0x000fea0003800000 */
[----:B------:R-:W-:Y:S01]  /*1ab0*/  UIADD3 UR4, UR41, 0x180, URZ ;  /* 0x0000018029047890 */ /* 0x000fe2000fffe03f */
[----:B------:R-:W-:Y:S01]  /*1ac0*/  WARPGROUP.ARRIVE ;  /* 0x00000000000079c5 */ /* 0x000fe20000000000 */
[----:B------:R-:W-:Y:S02]  /*1ad0*/  UIADD3 UR5, UR41, 0x12180, URZ ;  /* 0x0001218029057890 */ /* 0x000fe4000fffe03f */
[----:B------:R-:W-:Y:S02]  /*1ae0*/  USHF.R.U32.HI UR4, URZ, 0x4, UR4 ;  /* 0x000000043f047899 */ /* 0x000fe40008011604 */
[----:B------:R-:W-:-:S02]  /*1af0*/  USHF.R.U32.HI UR5, URZ, 0x4, UR5 ;  /* 0x000000043f057899 */ /* 0x000fc40008011605 */
[----:B------:R-:W-:Y:S02]  /*1b00*/  ULOP3.LUT UR4, UR4, 0x3fff, URZ, 0xc0, !UPT ;  /* 0x00003fff04047892 */ /* 0x000fe4000f8ec03f */
[----:B------:R-:W-:Y:S02]  /*1b10*/  ULOP3.LUT UR5, UR5, 0x3fff, URZ, 0xc0, !UPT ;  /* 0x00003fff05057892 */ /* 0x000fe4000f8ec03f */
[----:B------:R-:W-:Y:S02]  /*1b20*/  ULOP3.LUT UR8, UR4, 0x10000, URZ, 0xfc, !UPT ;  /* 0x0001000004087892 */ /* 0x000fe4000f8efc3f */
[----:B------:R-:W-:Y:S02]  /*1b30*/  ULOP3.LUT UR9, UR5, 0x10000, URZ, 0xfc, !UPT ;  /* 0x0001000005097892 */ /* 0x000fe4000f8efc3f */
[----:B------:R-:W-:Y:S02]  /*1b40*/  ULEA UR10, UR38, UR8, 0x9 ;  /* 0x00000008260a7291 */ /* 0x000fe4000f8e483f */
[----:B------:R-:W-:Y:S01]  /*1b50*/  ULEA UR11, UR38, UR9, 0xa ;  /* 0x00000009260b7291 */ /* 0x000fe2000f8e503f */
[----:B------:R-:W-:Y:S01]  /*1b60*/  UMOV UR5, 0x40000040 ;  /* 0x4000004000057882 */ /* 0x000fe20000000000 */
[----:B------:R-:W-:-:S03]  /*1b70*/  UMOV UR7, 0x40000040 ;  /* 0x4000004000077882 */ /* 0x000fc60000000000 */
[----:B------:R-:W-:Y:S02]  /*1b80*/  UMOV UR4, UR10 ;  /* 0x0000000a00047c82 */ /* 0x000fe40008000000 */
[----:B------:R-:W-:Y:S02]  /*1b90*/  UMOV UR6, UR11 ;  /* 0x0000000b00067c82 */ /* 0x000fe40008000000 */
[----:B------:R-:W-:Y:S01]  /*1ba0*/  HGMMA.64x128x16.F32 R24, gdesc[UR4], RZ, !UPT, gsb0 ;  /* 0x01e00000041879f0 */ /* 0x000fe2000c0008ff */
[----:B------:R-:W-:Y:S02]  /*1bb0*/  UIADD3 UR4, UR10, 0x2, URZ ;  /* 0x000000020a047890 */ /* 0x000fe4000fffe03f */
[----:B------:R-:W-:Y:S01]  /*1bc0*/  UIADD3 UR6, UR11, 0x2, URZ ;  /* 0x000000020b067890 */ /* 0x000fe2000fffe03f */
[----:B------:R-:W-:Y:S01]  /*1bd0*/  UMOV UR5, 0x40000040 ;  /* 0x4000004000057882 */ /* 0x000fe20000000000 */
[----:B------:R-:W-:Y:S01]  /*1be0*/  UMOV UR7, 0x40000040 ;  /* 0x4000004000077882 */ /* 0x000fe20000000000 */
[----:B------:R-:W-:-:S02]  /*1bf0*/  WARPGROUP.DEPBAR.LE gsb0, 0x0 ;  /* 0x00008000000079c5 */ /* 0x000fc40000010000 */
[----:B------:R-:W-:-:S06]  /*1c00*/  WARPGROUP.ARRIVE ;  /* 0x00000000000079c5 */ /* 0x000fcc0000000000 */
[----:B------:R-:W-:Y:S01]  /*1c10*/  HGMMA.64x128x16.F32 R24, gdesc[UR4], R24, gsb0 ;  /* 0x01e00000041879f0 */ /* 0x000fe20008000818 */
[----:B------:R-:W-:Y:S02]  /*1c20*/  UIADD3 UR4, UR10, 0x4, URZ ;  /* 0x000000040a047890 */ /* 0x000fe4000fffe03f */
[----:B------:R-:W-:Y:S01]  /*1c30*/  UIADD3 UR6, UR11, 0x4, URZ ;  /* 0x000000040b067890 */ /* 0x000fe2000fffe03f */
[----:B------:R-:W-:Y:S01]  /*1c40*/  UMOV UR5, 0x40000040 ;  /* 0x4000004000057882 */ /* 0x000fe20000000000 */
[----:B------:R-:W-:Y:S01]  /*1c50*/  UMOV UR7, 0x40000040 ;  /* 0x4000004000077882 */ /* 0x000fe20000000000 */
[----:B------:R-:W-:Y:S02]  /*1c60*/  WARPGROUP.DEPBAR.LE gsb0, 0x0 ;  /* 0x00008000000079c5 */ /* 0x000fe40000010000 */
        /* <DEDUP_REMOVED lines=8> */
[----:B------:R-:W-:Y:S03]  /*1cf0*/  HGMMA.64x128x16.F32 R24, gdesc[UR4], R24, gsb0 ;  /* 0x01e00000041879f0 */ /* 0x000fe60008000818 */
[----:B------:R-:W-:Y:S02]  /*1d00*/  WARPGROUP.DEPBAR.LE gsb0, 0x0 ;  /* 0x00008000000079c5 */ /* 0x000fe40000010000 */
[----:B------:R-:W-:Y:S05]  /*1d10*/  @!P2 BRA `(.L_x_26) ;  /* 0x000000040014a947 */ /* 0x000fea0003800000 */
[----:B------:R-:W-:Y:S01]  /*1d20*/  UIADD3 UR4, UR38, 0x1, URZ ;  /* 0x0000000126047890 */ /* 0x000fe2000fffe03f */
[----:B01----:R-:W-:Y:S02]  /*1d30*/  IMAD.U32 R0, RZ, RZ, UR42 ;  /* 0x0000002aff007e24 */ /* 0x003fe4000f8e00ff */
[----:B------:R-:W-:Y:S01]  /*1d40*/  IMAD.U32 R3, RZ, RZ, UR38 ;  /* 0x00000026ff037e24 */ /* 0x000fe2000f8e00ff */
[----:B------:R-:W-:-:S04]  /*1d50*/  UISETP.NE.AND UP0, UPT, UR4, 0x9, UPT ;  /* 0x000000090400788c */ /* 0x000fc8000bf05270 */
[----:B------:R-:W-:Y:S02]  /*1d60*/  USEL UR5, URZ, 0x1, UP0 ;  /* 0x000000013f057887 */ /* 0x000fe40008000000 */
[----:B------:R-:W-:Y:S02]  /*1d70*/  USEL UR10, UR4, URZ, UP0 ;  /* 0x0000003f040a7287 */ /* 0x000fe40008000000 */
[----:B------:R-:W-:-:S06]  /*1d80*/  ULOP3.LUT UR5, UR39, UR5, URZ, 0x3c, !UPT ;  /* 0x0000000527057292 */ /* 0x000fcc000f8e3c3f */
[----:B------:R-:W-:-:S07]  /*1d90*/  IMAD.U32 R6, RZ, RZ, UR5 ;  /* 0x00000005ff067e24 */ /* 0x000fce000f8e00ff */
.L_x_33:
[----:B------:R-:W-:Y:S05]  /*1da0*/  @!P0 BRA `(.L_x_27) ;  /* 0x0000000000048947 */ /* 0x000fea0003800000 */
[----:B------:R-:W-:Y:S01]  /*1db0*/  BPT.TRAP 0x1 ;  /* 0x000000040000795c */ /* 0x000fe20000300000 */
.L_x_27:
[----:B------:R-:W-:Y:S01]  /*1dc0*/  ULEA UR4, UR10, UR41, 0x3 ;  /* 0x000000290a047291 */ /* 0x000fe2000f8e183f */
[----:B------:R-:W-:-:S08]  /*1dd0*/  SHF.L.U32 R4, R6, 0x1f, RZ ;  /* 0x0000001f06047819 */ /* 0x000fd000000006ff */
[----:B------:R0:W1:Y:S01]  /*1de0*/  SYNCS.PHASECHK.TRANS64.TRYWAIT P1, [UR4], R4 ;  /* 0x00000004ff0075a7 */ /* 0x0000620008020144 */
[----:B------:R-:W-:Y:S05]  /*1df0*/  @!P0 BRA `(.L_x_28) ;  /* 0x0000000000048947 */ /* 0x000fea0003800000 */
[----:B------:R-:W-:Y:S01]  /*1e00*/  BPT.TRAP 0x1 ;  /* 0x000000040000795c */ /* 0x000fe20000300000 */
.L_x_28:
[----:B-1----:R-:W-:Y:S05]  /*1e10*/  @P1 BRA `(.L_x_29) ;  /* 0x0000000000081947 */ /* 0x002fea0003800000 */
[----:B------:R-:W1:Y:S02]  /*1e20*/  SYNCS.PHASECHK.TRANS64.TRYWAIT P1, [UR4], R4 ;  /* 0x00000004ff0075a7 */ /* 0x000e640008020144 */
[----:B-1----:R-:W-:Y:S05]  /*1e30*/  @!P1 BRA `(.L_x_30) ;  /* 0x0000006000009947 */ /* 0x002fea0003800000 */
.L_x_29:
[----:B------:R-:W-:Y:S01]  /*1e40*/  ULEA UR11, UR10, UR8, 0x9 ;  /* 0x000000080a0b7291 */ /* 0x000fe2000f8e483f */
[----:B------:R-:W-:Y:S01]  /*1e50*/  WARPGROUP.ARRIVE ;  /* 0x00000000000079c5 */ /* 0x000fe20000000000 */
[----:B------:R-:W-:Y:S01]  /*1e60*/  ULEA UR12, UR10, UR9, 0xa ;  /* 0x000000090a0c7291 */ /* 0x000fe2000f8e503f */
[----:B------:R-:W-:Y:S01]  /*1e70*/  UMOV UR5, 0x40000040 ;  /* 0x4000004000057882 */ /* 0x000fe20000000000 */
[----:B------:R-:W-:-:S03]  /*1e80*/  UMOV UR7, 0x40000040 ;  /* 0x4000004000077882 */ /* 0x000fc60000000000 */
[----:B------:R-:W-:Y:S02]  /*1e90*/  UMOV UR4, UR11 ;  /* 0x0000000b00047c82 */ /* 0x000fe40008000000 */
[----:B------:R-:W-:Y:S02]  /*1ea0*/  UMOV UR6, UR12 ;  /* 0x0000000c00067c82 */ /* 0x000fe40008000000 */
[----:B------:R-:W-:Y:S01]  /*1eb0*/  HGMMA.64x128x16.F32 R24, gdesc[UR4], R24, gsb0 ;  /* 0x01e00000041879f0 */ /* 0x000fe20008000818 */
        /* <DEDUP_REMOVED lines=23> */
[----:B------:R-:W-:Y:S01]  /*2030*/  BPT.TRAP 0x1 ;  /* 0x000000040000795c */ /* 0x000fe20000300000 */
.L_x_31:
[----:B------:R-:W-:-:S13]  /*2040*/  ISETP.NE.AND P1, PT, R89, RZ, PT ;  /* 0x000000ff5900720c */ /* 0x000fda0003f25270 */
[----:B01----:R-:W-:-:S05]  /*2050*/  @P1 LEA R4, R3, UR41, 0x3 ;  /* 0x0000002903041c11 */ /* 0x003fca000f8e18ff */
[----:B------:R-:W-:-:S05]  /*2060*/  @P1 VIADD R5, R4, 0x48 ;  /* 0x0000004804051836 */ /* 0x000fca0000000000 */
[----:B------:R-:W-:-:S04]  /*2070*/  @P1 PRMT R5, R88, 0x654, R5 ;  /* 0x0000065458051816 */ /* 0x000fc80000000005 */
[----:B------:R0:W-:Y:S01]  /*2080*/  @P1 SYNCS.ARRIVE.TRANS64.RED.A1T0 RZ, [R5+URZ], RZ ;  /* 0x000000ff05ff19a7 */ /* 0x0001e2000810043f */
[----:B------:R-:W-:-:S13]  /*2090*/  ISETP.GT.U32.AND P1, PT, R23, 0x1, PT ;  /* 0x000000011700780c */ /* 0x000fda0003f24070 */
[----:B0-----:R-:W-:Y:S05]  /*20a0*/  @P1 BRA `(.L_x_32) ;  /* 0x0000000000041947 */ /* 0x001fea0003800000 */
[----:B------:R-:W-:Y:S01]  /*20b0*/  BPT.TRAP 0x1 ;  /* 0x000000040000795c */ /* 0x000fe20000300000 */
.L_x_32:
[----:B------:R-:W-:Y:S01]  /*20c0*/  UIADD3 UR10, UR10, 0x1, URZ ;  /* 0x000000010a0a7890 */ /* 0x000fe2000fffe03f */
[C---:B------:R-:W-:Y:S01]  /*20d0*/  ISETP.GT.AND P2, PT, R0.reuse, 0x1, PT ;  /* 0x000000010000780c */ /* 0x040fe20003f44270 */
[----:B------:R-:W-:Y:S02]  /*20e0*/  VIADD R3, R3, 0x1 ;  /* 0x0000000103037836 */ /* 0x000fe40000000000 */
[----:B------:R-:W-:Y:S01]  /*20f0*/  UISETP.NE.AND UP0, UPT, UR10, 0x9, UPT ;  /* 0x000000090a00788c */ /* 0x000fe2000bf05270 */
[----:B------:R-:W-:Y:S02]  /*2100*/  VIADD R0, R0, 0xffffffff ;  /* 0xffffffff00007836 */ /* 0x000fe40000000000 */
[C---:B------:R-:W-:Y:S01]  /*2110*/  ISETP.NE.AND P1, PT, R3.reuse, 0x9, PT ;  /* 0x000000090300780c */ /* 0x040fe20003f25270 */
[----:B------:R-:W-:Y:S02]  /*2120*/  USEL UR4, URZ, 0x1, UP0 ;  /* 0x000000013f047887 */ /* 0x000fe40008000000 */
[----:B------:R-:W-:Y:S01]  /*2130*/  USEL UR10, UR10, URZ, UP0 ;  /* 0x0000003f0a0a7287 */ /* 0x000fe20008000000 */
[----:B------:R-:W-:-:S03]  /*2140*/  SEL R3, R3, RZ, P1 ;  /* 0x000000ff03037207 */ /* 0x000fc60000800000 */
[----:B------:R-:W-:Y:S01]  /*2150*/  LOP3.LUT R6, R6, UR4, RZ, 0x3c, !PT ;  /* 0x0000000406067c12 */ /* 0x000fe2000f8e3cff */
[----:B------:R-:W-:Y:S07]  /*2160*/  @P2 BRA `(.L_x_33) ;  /* 0xfffffffc000c2947 */ /* 0x000fee000383ffff */
.L_x_26:
[----:B01----:R-:W0:Y:S01]  /*2170*/  LDC R0, c[0x0][0x28c] ;  /* 0x0000a300ff007b82 */ /* 0x003e220000000800 */
[----:B------:R-:W-:-:S04]  /*2180*/  IMAD.U32 R3, RZ, RZ, UR47 ;  /* 0x0000002fff037e24 */ /* 0x000fc8000f8e00ff */
[----:B------:R1:W-:Y:S01]  /*2190*/  SYNCS.ARRIVE.TRANS64.A1T0 RZ, [R3+UR46], RZ ;  /* 0x000000ff03ff79a7 */ /* 0x0003e2000810002e */
[----:B0-----:R-:W-:-:S13]  /*21a0*/  ISETP.GE.AND P1, PT, R0, 0x1, PT ;  /* 0x000000010000780c */ /* 0x001fda0003f26270 */
[----:B-1----:R-:W-:Y:S05]  /*21b0*/  @!P1 BRA `(.L_x_34) ;  /* 0x0000000000449947 */ /* 0x002fea0003800000 */
[----:B------:R-:W-:Y:S05]  /*21c0*/  @!P0 BRA `(.L_x_35) ;  /* 0x0000000000048947 */ /* 0x000fea0003800000 */
[----:B------:R-:W-:Y:S01]  /*21d0*/  BPT.TRAP 0x1 ;  /* 0x000000040000795c */ /* 0x000fe20000300000 */
.L_x_35:
[----:B------:R-:W-:-:S13]  /*21e0*/  ISETP.NE.AND P0, PT, R89, RZ, PT ;  /* 0x000000ff5900720c */ /* 0x000fda0003f05270 */
[----:B------:R-:W-:-:S05]  /*21f0*/  VOTEU.ANY UP0, P0 ;  /* 0x00000000003f7886 */ /* 0x000fca0000000100 */
[----:B------:R-:W-:-:S06]  /*2200*/  @UP0 UIADD3 UR4, UR38, UR42, URZ ;  /* 0x0000002a26040290 */ /* 0x000fcc000fffe03f */
[----:B------:R-:W-:Y:S02]  /*2210*/  IMAD.U32 R4, RZ, RZ, UR4 ;  /* 0x00000004ff047e24 */ /* 0x000fe4000f8e00ff */
[----:B------:R-:W-:Y:S02]  /*2220*/  IMAD.U32 R3, RZ, RZ, UR4 ;  /* 0x00000004ff037e24 */ /* 0x000fe4000f8e00ff */
[----:B------:R-:W-:-:S05]  /*2230*/  @P0 IMAD.WIDE.U32 R4, R4, 0x38e38e39, RZ ;  /* 0x38e38e3904040825 */ /* 0x000fca00078e00ff */
[----:B------:R-:W-:-:S05]  /*2240*/  @P0 SHF.R.U32.HI R0, RZ, 0x1, R5 ;  /* 0x00000001ff000819 */ /* 0x000fca0000011605 */
[----:B------:R-:W-:-:S05]  /*2250*/  @P0 IMAD R0, R0, -0x9, R3 ;  /* 0xfffffff700000824 */ /* 0x000fca00078e0203 */
[----:B------:R-:W-:-:S05]  /*2260*/  @P0 LEA R0, R0, UR41, 0x3 ;  /* 0x0000002900000c11 */ /* 0x000fca000f8e18ff */
[----:B------:R-:W-:-:S05]  /*2270*/  @P0 VIADD R3, R0, 0x48 ;  /* 0x0000004800030836 */ /* 0x000fca0000000000 */
[----:B------:R-:W-:-:S04]  /*2280*/  @P0 PRMT R3, R88, 0x654, R3 ;  /* 0x0000065458030816 */ /* 0x000fc80000000003 */
[----:B------:R0:W-:Y:S01]  /*2290*/  @P0 SYNCS.ARRIVE.TRANS64.RED.A1T0 RZ, [R3+URZ], RZ ;  /* 0x000000ff03ff09a7 */ /* 0x0001e2000810043f */
[----:B------:R-:W-:-:S13]  /*22a0*/  ISETP.GT.U32.AND P0, PT, R23, 0x1, PT ;  /* 0x000000011700780c */ /* 0x000fda0003f04070 */
[----:B0-----:R-:W-:Y:S05]  /*22b0*/  @P0 BRA `(.L_x_34) ;  /* 0x0000000000040947 */ /* 0x001fea0003800000 */
[----:B------:R-:W-:Y:S01]  /*22c0*/  BPT.TRAP 0x1 ;  /* 0x000000040000795c */ /* 0x000fe20000300000 */
.L_x_34:
[----:B------:R-:W-:Y:S01]  /*22d0*/  SHF.L.U32 R0, R105, 0x1f, RZ ;  /* 0x0000001f69007819 */ /* 0x000fe200000006ff */
[----:B------:R-:W-:Y:S01]  /*22e0*/  UIADD3 UR38, UR38, UR45, URZ ;  /* 0x0000002d26267290 */ /* 0x000fe2000fffe03f */
[----:B------:R-:W-:Y:S01]  /*22f0*/  SHF.R.S32.HI R9, RZ, 0x1f, R19 ;  /* 0x0000001fff097819 */ /* 0x000fe20000011413 */
[----:B------:R-:W-:Y:S01]  /*2300*/  UISETP.GE.U32.AND UP1, UPT, UR45, 0x9, UPT ;  /* 0x000000092d00788c */ /* 0x000fe2000bf26070 */
[----:B------:R-:W0:Y:S01]  /*2310*/  SYNCS.PHASECHK.TRANS64.TRYWAIT P0, [UR43+0x8], R0 ;  /* 0x00000800ff0075a7 */ /* 0x000e22000800016b */
[----:B------:R-:W-:-:S04]  /*2320*/  UISETP.GT.U32.AND UP0, UPT, UR38, 0x8, UPT ;  /* 0x000000082600788c */ /* 0x000fc8000bf04070 */
[----:B------:R-:W-:-:S04]  /*2330*/  UISETP.LT.U32.AND UP0, UPT, UR45, 0x9, UP0 ;  /* 0x000000092d00788c */ /* 0x000fc80008701070 */
[----:B------:R-:W-:Y:S02]  /*2340*/  USEL UR6, URZ, 0x1, !UP0 ;  /* 0x000000013f067887 */ /* 0x000fe4000c000000 */
[----:B------:R-:W-:Y:S02]  /*2350*/  @UP1 UIMAD.WIDE.U32 UR4, UR38, 0x38e38e39, URZ ;  /* 0x38e38e39260418a5 */ /* 0x000fe4000f8e003f */
[----:B------:R-:W-:Y:S02]  /*2360*/  ULOP3.LUT UR39, UR39, UR6, URZ, 0x3c, !UPT ;  /* 0x0000000627277292 */ /* 0x000fe4000f8e3c3f */
[----:B------:R-:W-:-:S04]  /*2370*/  @UP1 USHF.R.U32.HI UR4, URZ, 0x1, UR5 ;  /* 0x000000013f041899 */ /* 0x000fc80008011605 */
[----:B------:R-:W-:Y:S01]  /*2380*/  @UP1 ULOP3.LUT UR39, UR39, 0x1, UR4, 0x78, !UPT ;  /* 0x0000000127271892 */ /* 0x000fe2000f8e7804 */
[----:B0-----:R-:W-:Y:S11]  /*2390*/  @!P0 BRA `(.L_x_36) ;  /* 0x0000005800c08947 */ /* 0x001ff60003800000 */
.L_x_195:
[----:B------:R-:W-:Y:S01]  /*23a0*/  ULDC.64 UR4, c[0x0][0x5d0] ;  /* 0x0001740000047ab9 */ /* 0x000fe20000000a00 */
[----:B------:R-:W-:Y:S01]  /*23b0*/  ULDC UR6, c[0x0][0x284] ;  /* 0x0000a10000067ab9 */ /* 0x000fe20000000800 */
[----:B0-----:R-:W-:Y:S02]  /*23c0*/  IMAD R0, R9, UR4, RZ ;  /* 0x0000000409007c24 */ /* 0x001fe4000f8e02ff */
[----:B------:R-:W-:Y:S02]  /*23d0*/  IMAD.SHL.U32 R12, R18, 0x80, RZ ;  /* 0x00000080120c7824 */ /* 0x000fe400078e00ff */
[C---:B------:R-:W-:Y:S02]  /*23e0*/  IMAD R3, R19.reuse, UR5, R0 ;  /* 0x0000000513037c24 */ /* 0x040fe4000f8e0200 */
[----:B------:R-:W-:Y:S01]  /*23f0*/  IMAD.SHL.U32 R0, R22, 0x40, RZ ;  /* 0x0000004016007824 */ /* 0x000fe200078e00ff */
[----:B------:R-:W-:Y:S01]  /*2400*/  SHF.R.S32.HI R13, RZ, 0x1f, R12 ;  /* 0x0000001fff0d7819 */ /* 0x000fe2000001140c */
[----:B------:R-:W-:Y:S01]  /*2410*/  IMAD.WIDE.U32 R4, R19, UR4, R94 ;  /* 0x0000000413047c25 */ /* 0x000fe2000f8e005e */
[----:B------:R-:W-:-:S02]  /*2420*/  ULDC.64 UR4, c[0x0][0x5c8] ;  /* 0x0001720000047ab9 */ /* 0x000fc40000000a00 */
[----:B------:R-:W-:Y:S01]  /*2430*/  ISETP.GE.AND P0, PT, R0, UR6, PT ;  /* 0x0000000600007c0c */ /* 0x000fe2000bf06270 */
[----:B------:R-:W-:Y:S01]  /*2440*/  ULDC UR6, c[0x0][0x288] ;  /* 0x0000a20000067ab9 */ /* 0x000fe20000000800 */
[----:B------:R-:W-:Y:S01]  /*2450*/  IADD3 R4, P1, R12, R4, RZ ;  /* 0x000000040c047210 */ /* 0x000fe20007f3e0ff */
[----:B------:R-:W-:Y:S01]  /*2460*/  IMAD.WIDE R20, R22, 0x40, R92 ;  /* 0x0000004016147825 */ /* 0x000fe200078e025c */
[----:B------:R-:W-:Y:S02]  /*2470*/  ISETP.GE.OR P0, PT, R12, UR6, P0 ;  /* 0x000000060c007c0c */ /* 0x000fe40008706670 */
[----:B------:R-:W-:Y:S01]  /*2480*/  IADD3.X R5, R13, R5, R3, P1, !PT ;  /* 0x000000050d057210 */ /* 0x000fe20000ffe403 */
[----:B------:R-:W-:-:S04]  /*2490*/  IMAD R7, R21, UR4, RZ ;  /* 0x0000000415077c24 */ /* 0x000fc8000f8e02ff */
[C---:B------:R-:W-:Y:S02]  /*24a0*/  IMAD R7, R20.reuse, UR5, R7 ;  /* 0x0000000514077c24 */ /* 0x040fe4000f8e0207 */
[----:B------:R-:W-:-:S04]  /*24b0*/  IMAD.WIDE.U32 R106, R20, UR4, R4 ;  /* 0x00000004146a7c25 */ /* 0x000fc8000f8e0004 */
[----:B------:R-:W-:Y:S05]  /*24c0*/  @P0 BRA `(.L_x_37) ;  /* 0x0000003c00dc0947 */ /* 0x000fea0003800000 */
[----:B-----5:R-:W-:Y:S01]  /*24d0*/  FSETP.NEU.AND P0, PT, R91, RZ, PT ;  /* 0x000000ff5b00720b */ /* 0x020fe20003f0d000 */
[----:B------:R-:W-:Y:S01]  /*24e0*/  IMAD.IADD R3, R99, 0x1, -R12 ;  /* 0x0000000163037824 */ /* 0x000fe200078e0a0c */
[----:B------:R-:W-:Y:S01]  /*24f0*/  BSSY B0, `(.L_x_37) ;  /* 0x00003f4000007945 */ /* 0x000fe20003800000 */
[----:B------:R-:W-:Y:S02]  /*2500*/  IMAD.IADD R0, R103, 0x1, -R0 ;  /* 0x0000000167007824 */ /* 0x000fe400078e0a00 */
[----:B------:R-:W-:Y:S01]  /*2510*/  IMAD.IADD R115, R107, 0x1, R7 ;  /* 0x000000016b737824 */ /* 0x000fe200078e0207 */
[----:B------:R-:W-:-:S04]  /*2520*/  ISETP.GT.AND P2, PT, R3, RZ, PT ;  /* 0x000000ff0300720c */ /* 0x000fc80003f44270 */
[----:B------:R-:W-:-:S03]  /*2530*/  ISETP.GT.AND P1, PT, R0, RZ, P2 ;  /* 0x000000ff0000720c */ /* 0x000fc60001724270 */
[----:B------:R-:W-:Y:S10]  /*2540*/  @!P0 BRA `(.L_x_38) ;  /* 0x0000002c00208947 */ /* 0x000ff40003800000 */
[----:B------:R-:W0:Y:S01]  /*2550*/  LDC.64 R108, c[0x0][0x5b8] ;  /* 0x00016e00ff6c7b82 */ /* 0x000e220000000a00 */
[----:B------:R-:W-:-:S07]  /*2560*/  ULDC.64 UR4, c[0x0][0x5c0] ;  /* 0x0001700000047ab9 */ /* 0x000fce0000000a00 */
[----:B------:R-:W1:Y:S08]  /*2570*/  LDC.64 R110, c[0x0][0x5b0] ;  /* 0x00016c00ff6e7b82 */ /* 0x000e700000000a00 */
[----:B------:R-:W2:Y:S01]  /*2580*/  LDC.64 R112, c[0x0][0x5a8] ;  /* 0x00016a00ff707b82 */ /* 0x000ea20000000a00 */
[-C--:B0-----:R-:W-:Y:S02]  /*2590*/  IMAD R6, R9, R108.reuse, RZ ;  /* 0x0000006c09067224 */ /* 0x081fe400078e02ff */
[----:B------:R-:W-:-:S04]  /*25a0*/  IMAD.WIDE.U32 R4, R19, R108, R94 ;  /* 0x0000006c13047225 */ /* 0x000fc800078e005e */
[----:B------:R-:W-:Y:S01]  /*25b0*/  IMAD R107, R19, R109, R6 ;  /* 0x0000006d136b7224 */ /* 0x000fe200078e0206 */
[----:B------:R-:W-:Y:S01]  /*25c0*/  IADD3 R6, P0, R12, R4, RZ ;  /* 0x000000040c067210 */ /* 0x000fe20007f1e0ff */
[----:B-1----:R-:W-:-:S03]  /*25d0*/  IMAD R4, R21, R110, RZ ;  /* 0x0000006e15047224 */ /* 0x002fc600078e02ff */
[----:B------:R-:W-:Y:S01]  /*25e0*/  IADD3.X R7, R13, R5, R107, P0, !PT ;  /* 0x000000050d077210 */ /* 0x000fe200007fe46b */
[C---:B------:R-:W-:Y:S02]  /*25f0*/  IMAD R109, R20.reuse, R111, R4 ;  /* 0x0000006f146d7224 */ /* 0x040fe400078e0204 */
[----:B------:R-:W-:-:S04]  /*2600*/  IMAD.WIDE.U32 R4, R20, R110, R6 ;  /* 0x0000006e14047225 */ /* 0x000fc800078e0006 */
[----:B------:R-:W-:Y:S01]  /*2610*/  IMAD.IADD R5, R5, 0x1, R109 ;  /* 0x0000000105057824 */ /* 0x000fe200078e026d */
[----:B--2---:R-:W-:-:S04]  /*2620*/  LEA R10, P0, R4, R112, 0x1 ;  /* 0x00000070040a7211 */ /* 0x004fc800078008ff */
[----:B------:R-:W-:-:S05]  /*2630*/  LEA.HI.X R11, R4, R113, R5, 0x1, P0 ;  /* 0x00000071040b7211 */ /* 0x000fca00000f0c05 */
[----:B------:R-:W2:Y:S01]  /*2640*/  @P1 LDG.E.LTC128B.U16 R18, desc[UR36][R10.64] ;  /* 0x000000240a121981 */ /* 0x000ea2000c1e1520 */
[----:B------:R-:W-:Y:S01]  /*2650*/  IMAD.WIDE.U32 R4, R20, R110, R12 ;  /* 0x0000006e14047225 */ /* 0x000fe200078e000c */
[----:B------:R-:W-:Y:S02]  /*2660*/  BSSY B1, `(.L_x_39) ;  /* 0x0000015000017945 */ /* 0x000fe40003800000 */
[----:B------:R-:W-:-:S04]  /*2670*/  IADD3 R14, P0, R94, R4, RZ ;  /* 0x000000045e0e7210 */ /* 0x000fc80007f1e0ff */
[----:B------:R-:W-:Y:S02]  /*2680*/  IADD3.X R15, R95, R109, R5, P0, !PT ;  /* 0x0000006d5f0f7210 */ /* 0x000fe400007fe405 */
[----:B------:R-:W-:Y:S01]  /*2690*/  LEA R8, P0, R106, UR4, 0x1 ;  /* 0x000000046a087c11 */ /* 0x000fe2000f8008ff */
[----:B------:R-:W-:-:S03]  /*26a0*/  IMAD.WIDE.U32 R14, R19, R108, R14 ;  /* 0x0000006c130e7225 */ /* 0x000fc600078e000e */
[----:B------:R-:W-:Y:S02]  /*26b0*/  LEA.HI.X R9, R106, UR5, R115, 0x1, P0 ;  /* 0x000000056a097c11 */ /* 0x000fe400080f0c73 */
[----:B------:R-:W-:-:S04]  /*26c0*/  ISETP.GT.AND P0, PT, R3, 0x1, PT ;  /* 0x000000010300780c */ /* 0x000fc80003f04270 */
[----:B------:R-:W-:Y:S01]  /*26d0*/  ISETP.GT.AND P3, PT, R0, RZ, P0 ;  /* 0x000000ff0000720c */ /* 0x000fe20000764270 */
[----:B--2---:R-:W-:-:S05]  /*26e0*/  HADD2.F32 R4, -RZ, R18.H0_H0 ;  /* 0x20000012ff047230 */ /* 0x004fca0000004100 */
[----:B------:R-:W-:Y:S01]  /*26f0*/  FMUL R5, R4, R91 ;  /* 0x0000005b04057220 */ /* 0x000fe20000400000 */
[----:B------:R-:W-:-:S03]  /*2700*/  LEA R4, P4, R14, R112, 0x1 ;  /* 0x000000700e047211 */ /* 0x000fc600078808ff */
[----:B------:R-:W-:-:S05]  /*2710*/  FFMA R5, R24, R90, R5 ;  /* 0x0000005a18057223 */ /* 0x000fca0000000005 */
[----:B------:R-:W-:Y:S01]  /*2720*/  F2FP.F16.F32.PACK_AB R10, RZ, R5 ;  /* 0x00000005ff0a723e */ /* 0x000fe200000000ff */
[----:B------:R-:W-:-:S03]  /*2730*/  IMAD.IADD R5, R107, 0x1, R15 ;  /* 0x000000016b057824 */ /* 0x000fc600078e020f */
[----:B------:R-:W-:Y:S01]  /*2740*/  PRMT R11, R10, 0x7610, R11 ;  /* 0x000076100a0b7816 */ /* 0x000fe2000000000b */
[----:B------:R-:W-:Y:S01]  /*2750*/  IMAD.SHL.U32 R10, R110, 0x8, RZ ;  /* 0x000000086e0a7824 */ /* 0x000fe200078e00ff */
[----:B------:R-:W-:-:S03]  /*2760*/  LEA.HI.X R5, R14, R113, R5, 0x1, P4 ;  /* 0x000000710e057211 */ /* 0x000fc600020f0c05 */
[----:B------:R0:W-:Y:S02]  /*2770*/  @P1 STG.E.U16 desc[UR36][R8.64], R11 ;  /* 0x0000000b08001986 */ /* 0x0001e4000c101524 */
[----:B0-----:R-:W-:Y:S01]  /*2780*/  SHF.L.U64.HI R11, R110, 0x3, R111 ;  /* 0x000000036e0b7819 */ /* 0x001fe2000001026f */
[----:B------:R-:W-:Y:S06]  /*2790*/  @!P3 BRA `(.L_x_40) ;  /* 0x000000000004b947 */ /* 0x000fec0003800000 */
[----:B------:R0:W5:Y:S02]  /*27a0*/  LDG.E.LTC128B.U16 R18, desc[UR36][R4.64+0x2] ;  /* 0x0000022404127981 */ /* 0x000164000c1e1520 */
.L_x_40:
[----:B------:R-:W-:Y:S05]  /*27b0*/  BSYNC B1 ;  /* 0x0000000000017941 */ /* 0x000fea0003800000 */
.L_x_39:
[----:B------:R-:W-:Y:S01]  /*27c0*/  IMAD.WIDE.U32 R10, R20, R110, R10 ;  /* 0x0000006e140a7225 */ /* 0x000fe200078e000a */
[----:B------:R-:W-:-:S03]  /*27d0*/  ISETP.GT.AND P2, PT, R0, 0x8, P2 ;  /* 0x000000080000780c */ /* 0x000fc60001744270 */
[----:B-----5:R-:W-:Y:S01]  /*27e0*/  HADD2.F32 R14, -RZ, R18.H0_H0 ;  /* 0x20000012ff0e7230 */ /* 0x020fe20000004100 */
[----:B------:R-:W-:Y:S01]  /*27f0*/  IADD3 R6, P1, R6, R10, RZ ;  /* 0x0000000a06067210 */ /* 0x000fe20007f3e0ff */
[----:B------:R-:W-:-:S03]  /*2800*/  IMAD.IADD R109, R109, 0x1, R11 ;  /* 0x000000016d6d7824 */ /* 0x000fc600078e020b */
[----:B------:R-:W-:Y:S01]  /*2810*/  FMUL R14, R14, R91 ;  /* 0x0000005b0e0e7220 */ /* 0x000fe20000400000 */
[----:B------:R-:W-:-:S03]  /*2820*/  IMAD.X R7, R109, 0x1, R7, P1 ;  /* 0x000000016d077824 */ /* 0x000fc600008e0607 */
[----:B------:R-:W-:Y:S01]  /*2830*/  FFMA R25, R25, R90, R14 ;  /* 0x0000005a19197223 */ /* 0x000fe2000000000e */
[----:B------:R-:W-:-:S04]  /*2840*/  LEA R14, P1, R6, R112, 0x1 ;  /* 0x00000070060e7211 */ /* 0x000fc800078208ff */
[----:B------:R-:W-:Y:S01]  /*2850*/  LEA.HI.X R15, R6, R113, R7, 0x1, P1 ;  /* 0x00000071060f7211 */ /* 0x000fe200008f0c07 */
[----:B------:R-:W-:Y:S01]  /*2860*/  @P3 IMAD.MOV.U32 R6, RZ, RZ, R8 ;  /* 0x000000ffff063224 */ /* 0x000fe200078e0008 */
[----:B------:R-:W-:Y:S01]  /*2870*/  F2FP.F16.F32.PACK_AB R25, RZ, R25 ;  /* 0x00000019ff19723e */ /* 0x000fe200000000ff */
[----:B------:R-:W-:-:S05]  /*2880*/  @P3 IMAD.MOV.U32 R7, RZ, RZ, R9 ;  /* 0x000000ffff073224 */ /* 0x000fca00078e0009 */
[----:B------:R1:W-:Y:S04]  /*2890*/  @P3 STG.E.U16 desc[UR36][R6.64+0x2], R25 ;  /* 0x0000021906003986 */ /* 0x0003e8000c101524 */
[----:B------:R-:W2:Y:S01]  /*28a0*/  @P2 LDG.E.LTC128B.U16 R18, desc[UR36][R14.64] ;  /* 0x000000240e122981 */ /* 0x000ea2000c1e1520 */
[----:B------:R-:W-:Y:S01]  /*28b0*/  IADD3 R12, P1, P3, R94, R10, R12 ;  /* 0x0000000a5e0c7210 */ /* 0x000fe20007b3e00c */
[----:B------:R-:W-:Y:S01]  /*28c0*/  BSSY B1, `(.L_x_41) ;  /* 0x0000011000017945 */ /* 0x000fe20003800000 */
[----:B------:R-:W-:Y:S02]  /*28d0*/  ISETP.GT.AND P0, PT, R0, 0x8, P0 ;  /* 0x000000080000780c */ /* 0x000fe40000704270 */
[----:B------:R-:W-:-:S03]  /*28e0*/  IADD3.X R13, R95, R109, R13, P1, P3 ;  /* 0x0000006d5f0d7210 */ /* 0x000fc60000fe640d */
[----:B------:R-:W-:Y:S01]  /*28f0*/  IMAD.WIDE.U32 R12, R19, R108, R12 ;  /* 0x0000006c130c7225 */ /* 0x000fe200078e000c */
[----:B------:R-:W-:-:S03]  /*2900*/  SHF.L.U64.HI R19, R96, 0x1, R97 ;  /* 0x0000000160137819 */ /* 0x000fc60000010261 */
[----:B------:R-:W-:Y:S01]  /*2910*/  IMAD.IADD R13, R107, 0x1, R13 ;  /* 0x000000016b0d7824 */ /* 0x000fe200078e020d */
[----:B-1----:R-:W-:-:S04]  /*2920*/  LEA R6, P3, R12, R112, 0x1 ;  /* 0x000000700c067211 */ /* 0x002fc800078608ff */
[----:B------:R-:W-:Y:S01]  /*2930*/  LEA.HI.X R7, R12, R113, R13, 0x1, P3 ;  /* 0x000000710c077211 */ /* 0x000fe200018f0c0d */
[----:B--2---:R-:W-:-:S05]  /*2940*/  HADD2.F32 R10, -RZ, R18.H0_H0 ;  /* 0x20000012ff0a7230 */ /* 0x004fca0000004100 */
[----:B------:R-:W-:Y:S01]  /*2950*/  FMUL R11, R10, R91 ;  /* 0x0000005b0a0b7220 */ /* 0x000fe20000400000 */
[----:B------:R-:W-:-:S03]  /*2960*/  LEA R10, P1, R96, R8, 0x1 ;  /* 0x00000008600a7211 */ /* 0x000fc600078208ff */
[----:B------:R-:W-:-:S05]  /*2970*/  FFMA R11, R26, R90, R11 ;  /* 0x0000005a1a0b7223 */ /* 0x000fca000000000b */
[----:B------:R-:W-:Y:S01]  /*2980*/  F2FP.F16.F32.PACK_AB R14, RZ, R11 ;  /* 0x0000000bff0e723e */ /* 0x000fe200000000ff */
[----:B------:R-:W-:-:S05]  /*2990*/  IMAD.X R11, R19, 0x1, R9, P1 ;  /* 0x00000001130b7824 */ /* 0x000fca00008e0609 */
[----:B------:R1:W-:Y:S01]  /*29a0*/  @P2 STG.E.U16 desc[UR36][R10.64], R14 ;  /* 0x0000000e0a002986 */ /* 0x0003e2000c101524 */
[----:B------:R-:W-:Y:S05]  /*29b0*/  @!P0 BRA `(.L_x_42) ;  /* 0x0000000000048947 */ /* 0x000fea0003800000 */
[----:B------:R2:W5:Y:S02]  /*29c0*/  LDG.E.LTC128B.U16 R18, desc[UR36][R6.64+0x2] ;  /* 0x0000022406127981 */ /* 0x000564000c1e1520 */
.L_x_42:
[----:B------:R-:W-:Y:S05]  /*29d0*/  BSYNC B1 ;  /* 0x0000000000017941 */ /* 0x000fea0003800000 */
.L_x_41:
[----:B-----5:R-:W-:Y:S01]  /*29e0*/  HADD2.F32 R12, -RZ, R18.H0_H0 ;  /* 0x20000012ff0c7230 */ /* 0x020fe20000004100 */
[----:B------:R-:W-:Y:S01]  /*29f0*/  ISETP.GT.AND P1, PT, R3, 0x8, PT ;  /* 0x000000080300780c */ /* 0x000fe20003f24270 */
[----:B------:R-:W-:Y:S03]  /*2a00*/  BSSY B1, `(.L_x_43) ;  /* 0x0000008000017945 */ /* 0x000fe60003800000 */
[----:B------:R-:W-:Y:S01]  /*2a10*/  FMUL R12, R12, R91 ;  /* 0x0000005b0c0c7220 */ /* 0x000fe20000400000 */
[----:B------:R-:W-:-:S03]  /*2a20*/  ISETP.GT.AND P2, PT, R0, RZ, P1 ;  /* 0x000000ff0000720c */ /* 0x000fc60000f44270 */
[----:B------:R-:W-:-:S05]  /*2a30*/  FFMA R12, R27, R90, R12 ;  /* 0x0000005a1b0c7223 */ /* 0x000fca000000000c */
[----:B------:R-:W-:-:S05]  /*2a40*/  F2FP.F16.F32.PACK_AB R12, RZ, R12 ;  /* 0x0000000cff0c723e */ /* 0x000fca00000000ff */
[----:B------:R3:W-:Y:S01]  /*2a50*/  @P0 STG.E.U16 desc[UR36][R10.64+0x2], R12 ;  /* 0x0000020c0a000986 */ /* 0x0007e2000c101524 */
[----:B------:R-:W-:Y:S05]  /*2a60*/  @!P2 BRA `(.L_x_44) ;  /* 0x000000000004a947 */ /* 0x000fea0003800000 */
[----:B------:R4:W5:Y:S02]  /*2a70*/  LDG.E.LTC128B.U16 R18, desc[UR36][R4.64+0x10] ;  /* 0x0000102404127981 */ /* 0x000964000c1e1520 */
.L_x_44:
[----:B------:R-:W-:Y:S05]  /*2a80*/  BSYNC B1 ;  /* 0x0000000000017941 */ /* 0x000fea0003800000 */
.L_x_43:
[----:B---3-5:R-:W-:Y:S01]  /*2a90*/  HADD2.F32 R12, -RZ, R18.H0_H0 ;  /* 0x20000012ff0c7230 */ /* 0x028fe20000004100 */
        /* <DEDUP_REMOVED lines=9> */
.L_x_46:
[----:B------:R-:W-:Y:S05]  /*2b30*/  BSYNC B1 ;  /* 0x0000000000017941 */ /* 0x000fea0003800000 */
.L_x_45:
[----:B-----5:R-:W-:Y:S01]  /*2b40*/  HADD2.F32 R12, -RZ, R18.H0_H0 ;  /* 0x20000012ff0c7230 */ /* 0x020fe20000004100 */
[----:B------:R-:W-:Y:S01]  /*2b50*/  ISETP.GT.AND P1, PT, R0, 0x8, P1 ;  /* 0x000000080000780c */ /* 0x000fe20000f24270 */
[----:B------:R-:W-:Y:S03]  /*2b60*/  BSSY B1, `(.L_x_47) ;  /* 0x0000007000017945 */ /* 0x000fe60003800000 */
[----:B------:R-:W-:-:S04]  /*2b70*/  FMUL R12, R12, R91 ;  /* 0x0000005b0c0c7220 */ /* 0x000fc80000400000 */
[----:B------:R-:W-:-:S05]  /*2b80*/  FFMA R12, R29, R90, R12 ;  /* 0x0000005a1d0c7223 */ /* 0x000fca000000000c */
[----:B------:R-:W-:-:S05]  /*2b90*/  F2FP.F16.F32.PACK_AB R12, RZ, R12 ;  /* 0x0000000cff0c723e */ /* 0x000fca00000000ff */
[----:B------:R0:W-:Y:S01]  /*2ba0*/  @P3 STG.E.U16 desc[UR36][R8.64+0x12], R12 ;  /* 0x0000120c08003986 */ /* 0x0001e2000c101524 */
[----:B------:R-:W-:Y:S05]  /*2bb0*/  @!P1 BRA `(.L_x_48) ;  /* 0x0000000000049947 */ /* 0x000fea0003800000 */
[----:B------:R0:W5:Y:S02]  /*2bc0*/  LDG.E.LTC128B.U16 R18, desc[UR36][R6.64+0x10] ;  /* 0x0000102406127981 */ /* 0x000164000c1e1520 */
.L_x_48:
[----:B------:R-:W-:Y:S05]  /*2bd0*/  BSYNC B1 ;  /* 0x0000000000017941 */ /* 0x000fea0003800000 */
.L_x_47:
[----:B0----5:R-:W-:Y:S01]  /*2be0*/  HADD2.F32 R12, -RZ, R18.H0_H0 ;  /* 0x20000012ff0c7230 */ /* 0x021fe20000004100 */
[----:B------:R-:W-:Y:S01]  /*2bf0*/  ISETP.GT.AND P0, PT, R0, 0x8, P0 ;  /* 0x000000080000780c */ /* 0x000fe20000704270 */
[----:B------:R-:W-:Y:S03]  /*2c00*/  BSSY B1, `(.L_x_49) ;  /* 0x0000007000017945 */ /* 0x000fe60003800000 */
[----:B---3--:R-:W-:-:S04]  /*2c10*/  FMUL R13, R12, R91 ;  /* 0x0000005b0c0d7220 */ /* 0x008fc80000400000 */
[----:B------:R-:W-:-:S05]  /*2c20*/  FFMA R13, R30, R90, R13 ;  /* 0x0000005a1e0d7223 */ /* 0x000fca000000000d */
[----:B------:R-:W-:-:S05]  /*2c30*/  F2FP.F16.F32.PACK_AB R13, RZ, R13 ;  /* 0x0000000dff0d723e */ /* 0x000fca00000000ff */
[----:B------:R0:W-:Y:S01]  /*2c40*/  @P1 STG.E.U16 desc[UR36][R10.64+0x10], R13 ;  /* 0x0000100d0a001986 */ /* 0x0001e2000c101524 */
[----:B------:R-:W-:Y:S05]  /*2c50*/  @!P0 BRA `(.L_x_50) ;  /* 0x0000000000048947 */ /* 0x000fea0003800000 */
[----:B------:R3:W5:Y:S02]  /*2c60*/  LDG.E.LTC128B.U16 R18, desc[UR36][R6.64+0x12] ;  /* 0x0000122406127981 */ /* 0x000764000c1e1520 */
.L_x_50:
[----:B------:R-:W-:Y:S05]  /*2c70*/  BSYNC B1 ;  /* 0x0000000000017941 */ /* 0x000fea0003800000 */
.L_x_49:
        /* <DEDUP_REMOVED lines=10> */
.L_x_52:
[----:B------:R-:W-:Y:S05]  /*2d20*/  BSYNC B1 ;  /* 0x0000000000017941 */ /* 0x000fea0003800000 */
.L_x_51:
[----:B0----5:R-:W-:Y:S01]  /*2d30*/  HADD2.F32 R12, -RZ, R18.H0_H0 ;  /* 0x20000012ff0c7230 */ /* 0x021fe20000004100 */
        /* <DEDUP_REMOVED lines=9> */
.L_x_54:
[----:B------:R-:W-:Y:S05]  /*2dd0*/  BSYNC B1 ;  /* 0x0000000000017941 */ /* 0x000fea0003800000 */
.L_x_53:
        /* <DEDUP_REMOVED lines=9> */
.L_x_56:
[----:B------:R-:W-:Y:S05]  /*2e70*/  BSYNC B1 ;  /* 0x0000000000017941 */ /* 0x000fea0003800000 */
.L_x_55:
[----:B0----5:R-:W-:Y:S01]  /*2e80*/  HADD2.F32 R12, -RZ, R18.H0_H0 ;  /* 0x20000012ff0c7230 */ /* 0x021fe20000004100 */
        /* <DEDUP_REMOVED lines=8> */
.L_x_58:
[----:B------:R-:W-:Y:S05]  /*2f10*/  BSYNC B1 ;  /* 0x0000000000017941 */ /* 0x000fea0003800000 */
.L_x_57:
        /* <DEDUP_REMOVED lines=10> */
.L_x_60:
[----:B------:R-:W-:Y:S05]  /*2fc0*/  BSYNC B1 ;  /* 0x0000000000017941 */ /* 0x000fea0003800000 */
.L_x_59:
        /* <DEDUP_REMOVED lines=10> */
.L_x_62:
[----:B------:R-:W-:Y:S05]  /*3070*/  BSYNC B1 ;  /* 0x0000000000017941 */ /* 0x000fea0003800000 */
.L_x_61:
        /* <DEDUP_REMOVED lines=9> */
.L_x_64:
[----:B------:R-:W-:Y:S05]  /*3110*/  BSYNC B1 ;  /* 0x0000000000017941 */ /* 0x000fea0003800000 */
.L_x_63:
        /* <DEDUP_REMOVED lines=9> */
.L_x_66:
[----:B------:R-:W-:Y:S05]  /*31b0*/  BSYNC B1 ;  /* 0x0000000000017941 */ /* 0x000fea0003800000 */
.L_x_65:
        /* <DEDUP_REMOVED lines=10> */
.L_x_68:
[----:B------:R-:W-:Y:S05]  /*3260*/  BSYNC B1 ;  /* 0x0000000000017941 */ /* 0x000fea0003800000 */
.L_x_67:
        /* <DEDUP_REMOVED lines=10> */
.L_x_70:
[----:B------:R-:W-:Y:S05]  /*3310*/  BSYNC B1 ;  /* 0x0000000000017941 */ /* 0x000fea0003800000 */
.L_x_69:
        /* <DEDUP_REMOVED lines=9> */
.L_x_72:
[----:B------:R-:W-:Y:S05]  /*33b0*/  BSYNC B1 ;  /* 0x0000000000017941 */ /* 0x000fea0003800000 */
.L_x_71:
        /* <DEDUP_REMOVED lines=9> */
.L_x_74:
[----:B------:R-:W-:Y:S05]  /*3450*/  BSYNC B1 ;  /* 0x0000000000017941 */ /* 0x000fea0003800000 */
.L_x_73:
        /* <DEDUP_REMOVED lines=10> */
.L_x_76:
[----:B------:R-:W-:Y:S05]  /*3500*/  BSYNC B1 ;  /* 0x0000000000017941 */ /* 0x000fea0003800000 */
.L_x_75:
        /* <DEDUP_REMOVED lines=10> */
.L_x_78:
[----:B------:R-:W-:Y:S05]  /*35b0*/  BSYNC B1 ;  /* 0x0000000000017941 */ /* 0x000fea0003800000 */
.L_x_77:
        /* <DEDUP_REMOVED lines=9> */
.L_x_80:
[----:B------:R-:W-:Y:S05]  /*3650*/  BSYNC B1 ;  /* 0x0000000000017941 */ /* 0x000fea0003800000 */
.L_x_79:
        /* <DEDUP_REMOVED lines=9> */
.L_x_82:
[----:B------:R-:W-:Y:S05]  /*36f0*/  BSYNC B1 ;  /* 0x0000000000017941 */ /* 0x000fea0003800000 */
.L_x_81:
        /* <DEDUP_REMOVED lines=10> */
.L_x_84:
[----:B------:R-:W-:Y:S05]  /*37a0*/  BSYNC B1 ;  /* 0x0000000000017941 */ /* 0x000fea0003800000 */
.L_x_83:
        /* <DEDUP_REMOVED lines=10> */
.L_x_86:
[----:B------:R-:W-:Y:S05]  /*3850*/  BSYNC B1 ;  /* 0x0000000000017941 */ /* 0x000fea0003800000 */
.L_x_85:
        /* <DEDUP_REMOVED lines=9> */
.L_x_88:
[----:B------:R-:W-:Y:S05]  /*38f0*/  BSYNC B1 ;  /* 0x0000000000017941 */ /* 0x000fea0003800000 */
.L_x_87:
        /* <DEDUP_REMOVED lines=9> */
.L_x_90:
[----:B------:R-:W-:Y:S05]  /*3990*/  BSYNC B1 ;  /* 0x0000000000017941 */ /* 0x000fea0003800000 */
.L_x_89:
        /* <DEDUP_REMOVED lines=10> */
.L_x_92:
[----:B------:R-:W-:Y:S05]  /*3a40*/  BSYNC B1 ;  /* 0x0000000000017941 */ /* 0x000fea0003800000 */
.L_x_91:
        /* <DEDUP_REMOVED lines=10> */
.L_x_94:
[----:B------:R-:W-:Y:S05]  /*3af0*/  BSYNC B1 ;  /* 0x0000000000017941 */ /* 0x000fea0003800000 */
.L_x_93:
        /* <DEDUP_REMOVED lines=9> */
.L_x_96:
[----:B------:R-:W-:Y:S05]  /*3b90*/  BSYNC B1 ;  /* 0x0000000000017941 */ /* 0x000fea0003800000 */
.L_x_95:
        /* <DEDUP_REMOVED lines=9> */
.L_x_98:
[----:B------:R-:W-:Y:S05]  /*3c30*/  BSYNC B1 ;  /* 0x0000000000017941 */ /* 0x000fea0003800000 */
.L_x_97:
        /* <DEDUP_REMOVED lines=10> */
.L_x_100:
[----:B------:R-:W-:Y:S05]  /*3ce0*/  BSYNC B1 ;  /* 0x0000000000017941 */ /* 0x000fea0003800000 */
.L_x_99:
        /* <DEDUP_REMOVED lines=10> */
.L_x_102:
[----:B------:R-:W-:Y:S05]  /*3d90*/  BSYNC B1 ;  /* 0x0000000000017941 */ /* 0x000fea0003800000 */
.L_x_101:
        /* <DEDUP_REMOVED lines=9> */
.L_x_104:
[----:B------:R-:W-:Y:S05]  /*3e30*/  BSYNC B1 ;  /* 0x0000000000017941 */ /* 0x000fea0003800000 */
.L_x_103:
        /* <DEDUP_REMOVED lines=9> */
.L_x_106:
[----:B------:R-:W-:Y:S05]  /*3ed0*/  BSYNC B1 ;  /* 0x0000000000017941 */ /* 0x000fea0003800000 */
.L_x_105:
        /* <DEDUP_REMOVED lines=10> */
.L_x_108:
[----:B------:R-:W-:Y:S05]  /*3f80*/  BSYNC B1 ;  /* 0x0000000000017941 */ /* 0x000fea0003800000 */
.L_x_107:
        /* <DEDUP_REMOVED lines=10> */
.L_x_110:
[----:B------:R-:W-:Y:S05]  /*4030*/  BSYNC B1 ;  /* 0x0000000000017941 */ /* 0x000fea0003800000 */
.L_x_109:
        /* <DEDUP_REMOVED lines=9> */
.L_x_112:
[----:B------:R-:W-:Y:S05]  /*40d0*/  BSYNC B1 ;  /* 0x0000000000017941 */ /* 0x000fea0003800000 */
.L_x_111:
        /* <DEDUP_REMOVED lines=9> */
.L_x_114:
[----:B------:R-:W-:Y:S05]  /*4170*/  BSYNC B1 ;  /* 0x0000000000017941 */ /* 0x000fea0003800000 */
.L_x_113:
        /* <DEDUP_REMOVED lines=10> */
.L_x_116:
[----:B------:R-:W-:Y:S05]  /*4220*/  BSYNC B1 ;  /* 0x0000000000017941 */ /* 0x000fea0003800000 */
.L_x_115:
        /* <DEDUP_REMOVED lines=10> */
.L_x_118:
[----:B------:R-:W-:Y:S05]  /*42d0*/  BSYNC B1 ;  /* 0x0000000000017941 */ /* 0x000fea0003800000 */
.L_x_117:
        /* <DEDUP_REMOVED lines=9> */
.L_x_120:
[----:B------:R-:W-:Y:S05]  /*4370*/  BSYNC B1 ;  /* 0x0000000000017941 */ /* 0x000fea0003800000 */
.L_x_119:
        /* <DEDUP_REMOVED lines=9> */
.L_x_122:
[----:B------:R-:W-:Y:S05]  /*4410*/  BSYNC B1 ;  /* 0x0000000000017941 */ /* 0x000fea0003800000 */
.L_x_121:
        /* <DEDUP_REMOVED lines=10> */
.L_x_124:
[----:B------:R-:W-:Y:S05]  /*44c0*/  BSYNC B1 ;  /* 0x0000000000017941 */ /* 0x000fea0003800000 */
.L_x_123:
        /* <DEDUP_REMOVED lines=10> */
.L_x_126:
[----:B------:R-:W-:Y:S05]  /*4570*/  BSYNC B1 ;  /* 0x0000000000017941 */ /* 0x000fea0003800000 */
.L_x_125:
        /* <DEDUP_REMOVED lines=9> */
.L_x_128:
[----:B------:R-:W-:Y:S05]  /*4610*/  BSYNC B1 ;  /* 0x0000000000017941 */ /* 0x000fea0003800000 */
.L_x_127:
        /* <DEDUP_REMOVED lines=9> */
.L_x_130:
[----:B------:R-:W-:Y:S05]  /*46b0*/  BSYNC B1 ;  /* 0x0000000000017941 */ /* 0x000fea0003800000 */
.L_x_129:
        /* <DEDUP_REMOVED lines=10> */
.L_x_132:
[----:B------:R-:W-:Y:S05]  /*4760*/  BSYNC B1 ;  /* 0x0000000000017941 */ /* 0x000fea0003800000 */
.L_x_131:
        /* <DEDUP_REMOVED lines=10> */
.L_x_134:
[----:B------:R-:W-:Y:S05]  /*4810*/  BSYNC B1 ;  /* 0x0000000000017941 */ /* 0x000fea0003800000 */
.L_x_133:
        /* <DEDUP_REMOVED lines=9> */
.L_x_136:
[----:B------:R-:W-:Y:S05]  /*48b0*/  BSYNC B1 ;  /* 0x0000000000017941 */ /* 0x000fea0003800000 */
.L_x_135:
        /* <DEDUP_REMOVED lines=9> */
.L_x_138:
[----:B------:R-:W-:Y:S05]  /*4950*/  BSYNC B1 ;  /* 0x0000000000017941 */ /* 0x000fea0003800000 */
.L_x_137:
        /* <DEDUP_REMOVED lines=10> */
.L_x_140:
[----:B------:R-:W-:Y:S05]  /*4a00*/  BSYNC B1 ;  /* 0x0000000000017941 */ /* 0x000fea0003800000 */
.L_x_139:
        /* <DEDUP_REMOVED lines=10> */
.L_x_142:
[----:B------:R-:W-:Y:S05]  /*4ab0*/  BSYNC B1 ;  /* 0x0000000000017941 */ /* 0x000fea0003800000 */
.L_x_141:
        /* <DEDUP_REMOVED lines=9> */
.L_x_144:
[----:B------:R-:W-:Y:S05]  /*4b50*/  BSYNC B1 ;  /* 0x0000000000017941 */ /* 0x000fea0003800000 */
.L_x_143:
        /* <DEDUP_REMOVED lines=9> */
.L_x_146:
[----:B------:R-:W-:Y:S05]  /*4bf0*/  BSYNC B1 ;  /* 0x0000000000017941 */ /* 0x000fea0003800000 */
.L_x_145:
        /* <DEDUP_REMOVED lines=10> */
.L_x_148:
[----:B------:R-:W-:Y:S05]  /*4ca0*/  BSYNC B1 ;  /* 0x0000000000017941 */ /* 0x000fea0003800000 */
.L_x_147:
        /* <DEDUP_REMOVED lines=10> */
.L_x_150:
[----:B------:R-:W-:Y:S05]  /*4d50*/  BSYNC B1 ;  /* 0x0000000000017941 */ /* 0x000fea0003800000 */
.L_x_149:
        /* <DEDUP_REMOVED lines=9> */
.L_x_152:
[----:B------:R-:W-:Y:S05]  /*4df0*/  BSYNC B1 ;  /* 0x0000000000017941 */ /* 0x000fea0003800000 */
.L_x_151:
        /* <DEDUP_REMOVED lines=9> */
.L_x_154:
[----:B------:R-:W-:Y:S05]  /*4e90*/  BSYNC B1 ;  /* 0x0000000000017941 */ /* 0x000fea0003800000 */
.L_x_153:
        /* <DEDUP_REMOVED lines=10> */
.L_x_156:
[----:B------:R-:W-:Y:S05]  /*4f40*/  BSYNC B1 ;  /* 0x0000000000017941 */ /* 0x000fea0003800000 */
.L_x_155:
        /* <DEDUP_REMOVED lines=10> */
.L_x_158:
[----:B------:R-:W-:Y:S05]  /*4ff0*/  BSYNC B1 ;  /* 0x0000000000017941 */ /* 0x000fea0003800000 */
.L_x_157:
[----:B0---45:R-:W-:Y:S01]  /*5000*/  HADD2.F32 R4, -RZ, R18.H0_H0 ;  /* 0x20000012ff047230 */ /* 0x031fe20000004100 */
        /* <DEDUP_REMOVED lines=8> */
.L_x_160:
[----:B------:R-:W-:Y:S05]  /*5090*/  BSYNC B1 ;  /* 0x0000000000017941 */ /* 0x000fea0003800000 */
.L_x_159:
[----:B0----5:R-:W-:Y:S01]  /*50a0*/  HADD2.F32 R4, -RZ, R18.H0_H0 ;  /* 0x20000012ff047230 */ /* 0x021fe20000004100 */
[----:B------:R-:W-:Y:S01]  /*50b0*/  ISETP.GT.AND P0, PT, R0, 0x8, P0 ;  /* 0x000000080000780c */ /* 0x000fe20000704270 */
[----:B------:R-:W-:Y:S01]  /*50c0*/  @P1 IMAD.MOV.U32 R5, RZ, RZ, R11 ;  /* 0x000000ffff051224 */ /* 0x000fe200078e000b */
[----:B------:R-:W-:Y:S02]  /*50d0*/  BSSY B1, `(.L_x_161) ;  /* 0x0000008000017945 */ /* 0x000fe40003800000 */
[----:B------:R-:W-:Y:S01]  /*50e0*/  FMUL R3, R4, R91 ;  /* 0x0000005b04037220 */ /* 0x000fe20000400000 */
[----:B------:R-:W-:-:S03]  /*50f0*/  @P1 IMAD.MOV.U32 R4, RZ, RZ, R10 ;  /* 0x000000ffff041224 */ /* 0x000fc600078e000a */
[----:B------:R-:W-:-:S05]  /*5100*/  FFMA R3, R86, R90, R3 ;  /* 0x0000005a56037223 */ /* 0x000fca0000000003 */
[----:B------:R-:W-:-:S05]  /*5110*/  F2FP.F16.F32.PACK_AB R3, RZ, R3 ;  /* 0x00000003ff03723e */ /* 0x000fca00000000ff */
[----:B------:R0:W-:Y:S01]  /*5120*/  @P1 STG.E.U16 desc[UR36][R4.64+0xf0], R3 ;  /* 0x0000f00304001986 */ /* 0x0001e2000c101524 */
[----:B------:R-:W-:Y:S05]  /*5130*/  @!P0 BRA `(.L_x_162) ;  /* 0x0000000000048947 */ /* 0x000fea0003800000 */
[----:B------:R0:W5:Y:S02]  /*5140*/  LDG.E.LTC128B.U16 R18, desc[UR36][R6.64+0xf2] ;  /* 0x0000f22406127981 */ /* 0x000164000c1e1520 */
.L_x_162:
[----:B------:R-:W-:Y:S05]  /*5150*/  BSYNC B1 ;  /* 0x0000000000017941 */ /* 0x000fea0003800000 */
.L_x_161:
[----:B------:R-:W-:Y:S05]  /*5160*/  @!P0 BRA `(.L_x_163) ;  /* 0x0000001000b08947 */ /* 0x000fea0003800000 */
[----:B-----5:R-:W-:-:S05]  /*5170*/  HADD2.F32 R18, -RZ, R18.H0_H0 ;  /* 0x20000012ff127230 */ /* 0x020fca0000004100 */
[----:B------:R-:W-:-:S04]  /*5180*/  FMUL R18, R18, R91 ;  /* 0x0000005b12127220 */ /* 0x000fc80000400000 */
[----:B------:R-:W-:-:S05]  /*5190*/  FFMA R18, R87, R90, R18 ;  /* 0x0000005a57127223 */ /* 0x000fca0000000012 */
[----:B------:R-:W-:-:S05]  /*51a0*/  F2FP.F16.F32.PACK_AB R18, RZ, R18 ;  /* 0x00000012ff12723e */ /* 0x000fca00000000ff */
[----:B------:R0:W-:Y:S01]  /*51b0*/  STG.E.U16 desc[UR36][R10.64+0xf2], R18 ;  /* 0x0000f2120a007986 */ /* 0x0001e2000c101524 */
[----:B------:R-:W-:Y:S05]  /*51c0*/  BRA `(.L_x_163) ;  /* 0x0000001000987947 */ /* 0x000fea0003800000 */
.L_x_38:
[----:B------:R-:W-:Y:S01]  /*51d0*/  ISETP.GT.AND P3, PT, R3, 0x1, PT ;  /* 0x000000010300780c */ /* 0x000fe20003f64270 */
[----:B------:R-:W-:Y:S01]  /*51e0*/  ULDC.64 UR4, c[0x0][0x5c0] ;  /* 0x0001700000047ab9 */ /* 0x000fe20000000a00 */
[-C--:B------:R-:W-:Y:S01]  /*51f0*/  FMUL R24, R24, R90.reuse ;  /* 0x0000005a18187220 */ /* 0x080fe20000400000 */
[----:B------:R-:W-:Y:S01]  /*5200*/  LEA R4, P4, R106, UR4, 0x1 ;  /* 0x000000046a047c11 */ /* 0x000fe2000f8808ff */
[-C--:B------:R-:W-:Y:S01]  /*5210*/  FMUL R25, R25, R90.reuse ;  /* 0x0000005a19197220 */ /* 0x080fe20000400000 */
[----:B------:R-:W-:Y:S01]  /*5220*/  ISETP.GT.AND P0, PT, R0, RZ, P3 ;  /* 0x000000ff0000720c */ /* 0x000fe20001f04270 */
[----:B------:R-:W-:Y:S01]  /*5230*/  FMUL R26, R26, R90 ;  /* 0x0000005a1a1a7220 */ /* 0x000fe20000400000 */
[----:B------:R-:W-:Y:S01]  /*5240*/  F2FP.F16.F32.PACK_AB R24, RZ, R24 ;  /* 0x00000018ff18723e */ /* 0x000fe200000000ff */
[-C--:B------:R-:W-:Y:S01]  /*5250*/  FMUL R27, R27, R90.reuse ;  /* 0x0000005a1b1b7220 */ /* 0x080fe20000400000 */
[----:B------:R-:W-:Y:S01]  /*5260*/  LEA.HI.X R5, R106, UR5, R115, 0x1, P4 ;  /* 0x000000056a057c11 */ /* 0x000fe2000a0f0c73 */
[-C--:B------:R-:W-:Y:S01]  /*5270*/  FMUL R28, R28, R90.reuse ;  /* 0x0000005a1c1c7220 */ /* 0x080fe20000400000 */
[----:B------:R-:W-:Y:S01]  /*5280*/  F2FP.F16.F32.PACK_AB R25, RZ, R25 ;  /* 0x00000019ff19723e */ /* 0x000fe200000000ff */
[-C--:B------:R-:W-:Y:S01]  /*5290*/  FMUL R29, R29, R90.reuse ;  /* 0x0000005a1d1d7220 */ /* 0x080fe20000400000 */
[----:B------:R-:W-:Y:S01]  /*52a0*/  ISETP.GT.AND P2, PT, R0, 0x8, P2 ;  /* 0x000000080000780c */ /* 0x000fe20001744270 */
[----:B------:R-:W-:Y:S01]  /*52b0*/  @P1 STG.E.U16 desc[UR36][R4.64], R24 ;  /* 0x0000001804001986 */ /* 0x000fe2000c101524 */
[----:B------:R-:W-:Y:S01]  /*52c0*/  ISETP.GT.AND P1, PT, R3, 0x8, PT ;  /* 0x000000080300780c */ /* 0x000fe20003f24270 */
[----:B------:R-:W-:Y:S01]  /*52d0*/  FMUL R30, R30, R90 ;  /* 0x0000005a1e1e7220 */ /* 0x000fe20000400000 */
[C---:B------:R-:W-:Y:S01]  /*52e0*/  SHF.L.U64.HI R7, R96.reuse, 0x1, R97 ;  /* 0x0000000160077819 */ /* 0x040fe20000010261 */
[----:B------:R-:W-:Y:S01]  /*52f0*/  @P0 STG.E.U16 desc[UR36][R4.64+0x2], R25 ;  /* 0x0000021904000986 */ /* 0x000fe2000c101524 */
[----:B------:R-:W-:Y:S01]  /*5300*/  LEA R6, P5, R96, R4, 0x1 ;  /* 0x0000000460067211 */ /* 0x000fe200078a08ff */
[-C--:B------:R-:W-:Y:S01]  /*5310*/  FMUL R31, R31, R90.reuse ;  /* 0x0000005a1f1f7220 */ /* 0x080fe20000400000 */
[----:B------:R-:W-:Y:S01]  /*5320*/  ISETP.GT.AND P3, PT, R0, 0x8, P3 ;  /* 0x000000080000780c */ /* 0x000fe20001f64270 */
[-C--:B------:R-:W-:Y:S01]  /*5330*/  FMUL R32, R32, R90.reuse ;  /* 0x0000005a20207220 */ /* 0x080fe20000400000 */
[----:B------:R-:W-:Y:S01]  /*5340*/  ISETP.GT.AND P0, PT, R3, 0x9, PT ;  /* 0x000000090300780c */ /* 0x000fe20003f04270 */
[----:B------:R-:W-:Y:S01]  /*5350*/  IMAD.X R7, R7, 0x1, R5, P5 ;  /* 0x0000000107077824 */ /* 0x000fe200028e0605 */
[----:B------:R-:W-:Y:S01]  /*5360*/  ISETP.GT.AND P4, PT, R0, RZ, P1 ;  /* 0x000000ff0000720c */ /* 0x000fe20000f84270 */
[----:B------:R-:W-:Y:S01]  /*5370*/  FMUL R33, R33, R90 ;  /* 0x0000005a21217220 */ /* 0x000fe20000400000 */
[----:B------:R-:W-:Y:S01]  /*5380*/  F2FP.F16.F32.PACK_AB R26, RZ, R26 ;  /* 0x0000001aff1a723e */ /* 0x000fe200000000ff */
[-C--:B------:R-:W-:Y:S01]  /*5390*/  FMUL R34, R34, R90.reuse ;  /* 0x0000005a22227220 */ /* 0x080fe20000400000 */
[----:B------:R-:W-:Y:S01]  /*53a0*/  ISETP.GT.AND P5, PT, R0, RZ, P0 ;  /* 0x000000ff0000720c */ /* 0x000fe200007a4270 */
[----:B------:R-:W-:Y:S01]  /*53b0*/  FMUL R35, R35, R90 ;  /* 0x0000005a23237220 */ /* 0x000fe20000400000 */
[----:B------:R-:W-:Y:S01]  /*53c0*/  F2FP.F16.F32.PACK_AB R27, RZ, R27 ;  /* 0x0000001bff1b723e */ /* 0x000fe200000000ff */
[----:B------:R-:W-:Y:S01]  /*53d0*/  @P2 STG.E.U16 desc[UR36][R6.64], R26 ;  /* 0x0000001a06002986 */ /* 0x000fe2000c101524 */
[----:B------:R-:W-:Y:S01]  /*53e0*/  F2FP.F16.F32.PACK_AB R28, RZ, R28 ;  /* 0x0000001cff1c723e */ /* 0x000fe200000000ff */
[-C--:B------:R-:W-:Y:S01]  /*53f0*/  FMUL R36, R36, R90.reuse ;  /* 0x0000005a24247220 */ /* 0x080fe20000400000 */
[C---:B------:R-:W-:Y:S01]  /*5400*/  ISETP.GT.AND P2, PT, R0.reuse, 0x8, P1 ;  /* 0x000000080000780c */ /* 0x040fe20000f44270 */
[----:B------:R-:W-:Y:S01]  /*5410*/  @P3 STG.E.U16 desc[UR36][R6.64+0x2], R27 ;  /* 0x0000021b06003986 */ /* 0x000fe2000c101524 */
[----:B------:R-:W-:Y:S01]  /*5420*/  ISETP.GT.AND P1, PT, R3, 0x10, PT ;  /* 0x000000100300780c */ /* 0x000fe20003f24270 */
[-C--:B------:R-:W-:Y:S01]  /*5430*/  FMUL R37, R37, R90.reuse ;  /* 0x0000005a25257220 */ /* 0x080fe20000400000 */
[----:B------:R-:W-:Y:S01]  /*5440*/  F2FP.F16.F32.PACK_AB R29, RZ, R29 ;  /* 0x0000001dff1d723e */ /* 0x000fe200000000ff */
[----:B------:R-:W-:Y:S01]  /*5450*/  @P4 STG.E.U16 desc[UR36][R4.64+0x10], R28 ;  /* 0x0000101c04004986 */ /* 0x000fe2000c101524 */
[----:B------:R-:W-:Y:S01]  /*5460*/  ISETP.GT.AND P3, PT, R0, 0x8, P0 ;  /* 0x000000080000780c */ /* 0x000fe20000764270 */
[-C--:B------:R-:W-:Y:S01]  /*5470*/  FMUL R38, R38, R90.reuse ;  /* 0x0000005a26267220 */ /* 0x080fe20000400000 */
[----:B------:R-:W-:Y:S01]  /*5480*/  ISETP.GT.AND P0, PT, R3, 0x11, PT ;  /* 0x000000110300780c */ /* 0x000fe20003f04270 */
[----:B------:R-:W-:Y:S01]  /*5490*/  @P5 STG.E.U16 desc[UR36][R4.64+0x12], R29 ;  /* 0x0000121d04005986 */ /* 0x000fe2000c101524 */
        /* <DEDUP_REMOVED lines=162> */
[----:B------:R-:W-:-:S02]  /*5ec0*/  F2FP.F16.F32.PACK_AB R62, RZ, R62 ;  /* 0x0000003eff3e723e */ /* 0x000fc400000000ff */
[C---:B------:R-:W-:Y:S02]  /*5ed0*/  ISETP.GT.AND P5, PT, R0.reuse, RZ, P0 ;  /* 0x000000ff0000720c */ /* 0x040fe400007a4270 */
[----:B------:R-:W-:Y:S01]  /*5ee0*/  F2FP.F16.F32.PACK_AB R63, RZ, R63 ;  /* 0x0000003fff3f723e */ /* 0x000fe200000000ff */
[----:B------:R-:W-:Y:S01]  /*5ef0*/  @P2 STG.E.U16 desc[UR36][R6.64+0x90], R62 ;  /* 0x0000903e06002986 */ /* 0x000fe2000c101524 */
[----:B------:R-:W-:Y:S02]  /*5f00*/  F2FP.F16.F32.PACK_AB R64, RZ, R64 ;  /* 0x00000040ff40723e */ /* 0x000fe400000000ff */
[C---:B------:R-:W-:Y:S01]  /*5f10*/  ISETP.GT.AND P2, PT, R0.reuse, 0x8, P1 ;  /* 0x000000080000780c */ /* 0x040fe20000f44270 */
[----:B------:R-:W-:Y:S01]  /*5f20*/  @P3 STG.E.U16 desc[UR36][R6.64+0x92], R63 ;  /* 0x0000923f06003986 */ /* 0x000fe2000c101524 */
[----:B------:R-:W-:Y:S02]  /*5f30*/  ISETP.GT.AND P1, PT, R3, 0x58, PT ;  /* 0x000000580300780c */ /* 0x000fe40003f24270 */
[----:B------:R-:W-:Y:S01]  /*5f40*/  F2FP.F16.F32.PACK_AB R65, RZ, R65 ;  /* 0x00000041ff41723e */ /* 0x000fe200000000ff */
[----:B------:R-:W-:Y:S01]  /*5f50*/  @P4 STG.E.U16 desc[UR36][R4.64+0xa0], R64 ;  /* 0x0000a04004004986 */ /* 0x000fe2000c101524 */
[----:B------:R-:W-:-:S02]  /*5f60*/  ISETP.GT.AND P3, PT, R0, 0x8, P0 ;  /* 0x000000080000780c */ /* 0x000fc40000764270 */
[----:B------:R-:W-:Y:S01]  /*5f70*/  ISETP.GT.AND P0, PT, R3, 0x59, PT ;  /* 0x000000590300780c */ /* 0x000fe20003f04270 */
[----:B------:R-:W-:Y:S01]  /*5f80*/  @P5 STG.E.U16 desc[UR36][R4.64+0xa2], R65 ;  /* 0x0000a24104005986 */ /* 0x000fe2000c101524 */
[C---:B------:R-:W-:Y:S02]  /*5f90*/  ISETP.GT.AND P4, PT, R0.reuse, RZ, P1 ;  /* 0x000000ff0000720c */ /* 0x040fe40000f84270 */
[----:B------:R-:W-:Y:S02]  /*5fa0*/  F2FP.F16.F32.PACK_AB R66, RZ, R66 ;  /* 0x00000042ff42723e */ /* 0x000fe400000000ff */
[----:B------:R-:W-:Y:S02]  /*5fb0*/  ISETP.GT.AND P5, PT, R0, RZ, P0 ;  /* 0x000000ff0000720c */ /* 0x000fe400007a4270 */
[----:B------:R-:W-:Y:S01]  /*5fc0*/  F2FP.F16.F32.PACK_AB R67, RZ, R67 ;  /* 0x00000043ff43723e */ /* 0x000fe200000000ff */
[----:B------:R-:W-:Y:S01]  /*5fd0*/  @P2 STG.E.U16 desc[UR36][R6.64+0xa0], R66 ;  /* 0x0000a04206002986 */ /* 0x000fe2000c101524 */
[----:B------:R-:W-:-:S02]  /*5fe0*/  F2FP.F16.F32.PACK_AB R68, RZ, R68 ;  /* 0x00000044ff44723e */ /* 0x000fc400000000ff */
[C---:B------:R-:W-:Y:S01]  /*5ff0*/  ISETP.GT.AND P2, PT, R0.reuse, 0x8, P1 ;  /* 0x000000080000780c */ /* 0x040fe20000f44270 */
[----:B------:R-:W-:Y:S01]  /*6000*/  @P3 STG.E.U16 desc[UR36][R6.64+0xa2], R67 ;  /* 0x0000a24306003986 */ /* 0x000fe2000c101524 */
[C---:B------:R-:W-:Y:S02]  /*6010*/  ISETP.GT.AND P1, PT, R3.reuse, 0x60, PT ;  /* 0x000000600300780c */ /* 0x040fe40003f24270 */
[----:B------:R-:W-:Y:S01]  /*6020*/  F2FP.F16.F32.PACK_AB R69, RZ, R69 ;  /* 0x00000045ff45723e */ /* 0x000fe200000000ff */
[----:B------:R-:W-:Y:S01]  /*6030*/  @P4 STG.E.U16 desc[UR36][R4.64+0xb0], R68 ;  /* 0x0000b04404004986 */ /* 0x000fe2000c101524 */
[C---:B------:R-:W-:Y:S02]  /*6040*/  ISETP.GT.AND P3, PT, R0.reuse, 0x8, P0 ;  /* 0x000000080000780c */ /* 0x040fe40000764270 */
[----:B------:R-:W-:Y:S01]  /*6050*/  ISETP.GT.AND P0, PT, R3, 0x61, PT ;  /* 0x000000610300780c */ /* 0x000fe20003f04270 */
[----:B------:R-:W-:Y:S01]  /*6060*/  @P5 STG.E.U16 desc[UR36][R4.64+0xb2], R69 ;  /* 0x0000b24504005986 */ /* 0x000fe2000c101524 */
[----:B------:R-:W-:-:S02]  /*6070*/  ISETP.GT.AND P4, PT, R0, RZ, P1 ;  /* 0x000000ff0000720c */ /* 0x000fc40000f84270 */
[C---:B------:R-:W-:Y:S02]  /*6080*/  ISETP.GT.AND P5, PT, R0.reuse, RZ, P0 ;  /* 0x000000ff0000720c */ /* 0x040fe400007a4270 */
[----:B------:R-:W-:Y:S02]  /*6090*/  F2FP.F16.F32.PACK_AB R70, RZ, R70 ;  /* 0x00000046ff46723e */ /* 0x000fe400000000ff */
[----:B------:R-:W-:Y:S02]  /*60a0*/  F2FP.F16.F32.PACK_AB R71, RZ, R71 ;  /* 0x00000047ff47723e */ /* 0x000fe400000000ff */
[----:B------:R-:W-:Y:S01]  /*60b0*/  F2FP.F16.F32.PACK_AB R72, RZ, R72 ;  /* 0x00000048ff48723e */ /* 0x000fe200000000ff */
[----:B------:R-:W-:Y:S01]  /*60c0*/  @P2 STG.E.U16 desc[UR36][R6.64+0xb0], R70 ;  /* 0x0000b04606002986 */ /* 0x000fe2000c101524 */
[----:B------:R-:W-:Y:S02]  /*60d0*/  F2FP.F16.F32.PACK_AB R73, RZ, R73 ;  /* 0x00000049ff49723e */ /* 0x000fe400000000ff */
[C---:B------:R-:W-:Y:S01]  /*60e0*/  ISETP.GT.AND P1, PT, R0.reuse, 0x8, P1 ;  /* 0x000000080000780c */ /* 0x040fe20000f24270 */
[----:B------:R-:W-:Y:S01]  /*60f0*/  @P3 STG.E.U16 desc[UR36][R6.64+0xb2], R71 ;  /* 0x0000b24706003986 */ /* 0x000fe2000c101524 */
[----:B------:R-:W-:-:S02]  /*6100*/  ISETP.GT.AND P2, PT, R0, 0x8, P0 ;  /* 0x000000080000780c */ /* 0x000fc40000744270 */
[----:B------:R-:W-:Y:S01]  /*6110*/  F2FP.F16.F32.PACK_AB R74, RZ, R74 ;  /* 0x0000004aff4a723e */ /* 0x000fe200000000ff */
[----:B------:R-:W-:Y:S01]  /*6120*/  @P4 STG.E.U16 desc[UR36][R4.64+0xc0], R72 ;  /* 0x0000c04804004986 */ /* 0x000fe2000c101524 */
[C---:B------:R-:W-:Y:S02]  /*6130*/  ISETP.GT.AND P4, PT, R3.reuse, 0x68, PT ;  /* 0x000000680300780c */ /* 0x040fe40003f84270 */
[----:B------:R-:W-:Y:S01]  /*6140*/  ISETP.GT.AND P0, PT, R3, 0x69, PT ;  /* 0x000000690300780c */ /* 0x000fe20003f04270 */
[----:B------:R-:W-:Y:S01]  /*6150*/  @P5 STG.E.U16 desc[UR36][R4.64+0xc2], R73 ;  /* 0x0000c24904005986 */ /* 0x000fe2000c101524 */
[----:B------:R-:W-:Y:S02]  /*6160*/  ISETP.GT.AND P5, PT, R0, RZ, P4 ;  /* 0x000000ff0000720c */ /* 0x000fe400027a4270 */
[----:B------:R-:W-:Y:S01]  /*6170*/  F2FP.F16.F32.PACK_AB R75, RZ, R75 ;  /* 0x0000004bff4b723e */ /* 0x000fe200000000ff */
[----:B------:R-:W-:Y:S01]  /*6180*/  @P1 STG.E.U16 desc[UR36][R6.64+0xc0], R74 ;  /* 0x0000c04a06001986 */ /* 0x000fe2000c101524 */
[----:B------:R-:W-:-:S02]  /*6190*/  F2FP.F16.F32.PACK_AB R76, RZ, R76 ;  /* 0x0000004cff4c723e */ /* 0x000fc400000000ff */
[C---:B------:R-:W-:Y:S01]  /*61a0*/  ISETP.GT.AND P3, PT, R0.reuse, RZ, P0 ;  /* 0x000000ff0000720c */ /* 0x040fe20000764270 */
[----:B------:R-:W-:Y:S01]  /*61b0*/  @P2 STG.E.U16 desc[UR36][R6.64+0xc2], R75 ;  /* 0x0000c24b06002986 */ /* 0x000fe2000c101524 */
[C---:B------:R-:W-:Y:S02]  /*61c0*/  ISETP.GT.AND P4, PT, R0.reuse, 0x8, P4 ;  /* 0x000000080000780c */ /* 0x040fe40002784270 */
[----:B------:R-:W-:Y:S02]  /*61d0*/  F2FP.F16.F32.PACK_AB R77, RZ, R77 ;  /* 0x0000004dff4d723e */ /* 0x000fe400000000ff */
[----:B------:R-:W-:Y:S01]  /*61e0*/  F2FP.F16.F32.PACK_AB R78, RZ, R78 ;  /* 0x0000004eff4e723e */ /* 0x000fe200000000ff */
[----:B------:R-:W-:Y:S01]  /*61f0*/  @P5 STG.E.U16 desc[UR36][R4.64+0xd0], R76 ;  /* 0x0000d04c04005986 */ /* 0x000fe2000c101524 */
[----:B------:R-:W-:Y:S02]  /*6200*/  ISETP.GT.AND P5, PT, R0, 0x8, P0 ;  /* 0x000000080000780c */ /* 0x000fe400007a4270 */
[----:B------:R-:W-:-:S02]  /*6210*/  F2FP.F16.F32.PACK_AB R79, RZ, R79 ;  /* 0x0000004fff4f723e */ /* 0x000fc400000000ff */
[C---:B------:R-:W-:Y:S01]  /*6220*/  ISETP.GT.AND P2, PT, R3.reuse, 0x71, PT ;  /* 0x000000710300780c */ /* 0x040fe20003f44270 */
[----:B------:R-:W-:Y:S01]  /*6230*/  @P3 STG.E.U16 desc[UR36][R4.64+0xd2], R77 ;  /* 0x0000d24d04003986 */ /* 0x000fe2000c101524 */
[----:B------:R-:W-:Y:S02]  /*6240*/  ISETP.GT.AND P3, PT, R3, 0x70, PT ;  /* 0x000000700300780c */ /* 0x000fe40003f64270 */
[----:B------:R-:W-:Y:S01]  /*6250*/  F2FP.F16.F32.PACK_AB R80, RZ, R80 ;  /* 0x00000050ff50723e */ /* 0x000fe200000000ff */
[----:B------:R-:W-:Y:S01]  /*6260*/  @P4 STG.E.U16 desc[UR36][R6.64+0xd0], R78 ;  /* 0x0000d04e06004986 */ /* 0x000fe2000c101524 */
[C---:B------:R-:W-:Y:S02]  /*6270*/  ISETP.GT.AND P4, PT, R0.reuse, RZ, P2 ;  /* 0x000000ff0000720c */ /* 0x040fe40001784270 */
[----:B------:R-:W-:Y:S01]  /*6280*/  F2FP.F16.F32.PACK_AB R81, RZ, R81 ;  /* 0x00000051ff51723e */ /* 0x000fe200000000ff */
[----:B------:R-:W-:Y:S01]  /*6290*/  @P5 STG.E.U16 desc[UR36][R6.64+0xd2], R79 ;  /* 0x0000d24f06005986 */ /* 0x000fe2000c101524 */
[----:B------:R-:W-:-:S02]  /*62a0*/  ISETP.GT.AND P5, PT, R0, RZ, P3 ;  /* 0x000000ff0000720c */ /* 0x000fc40001fa4270 */
[C---:B------:R-:W-:Y:S02]  /*62b0*/  ISETP.GT.AND P1, PT, R3.reuse, 0x78, PT ;  /* 0x000000780300780c */ /* 0x040fe40003f24270 */
[----:B------:R-:W-:Y:S02]  /*62c0*/  ISETP.GT.AND P0, PT, R3, 0x79, PT ;  /* 0x000000790300780c */ /* 0x000fe40003f04270 */
[C---:B------:R-:W-:Y:S02]  /*62d0*/  ISETP.GT.AND P3, PT, R0.reuse, 0x8, P3 ;  /* 0x000000080000780c */ /* 0x040fe40001f64270 */
[C---:B------:R-:W-:Y:S02]  /*62e0*/  ISETP.GT.AND P2, PT, R0.reuse, 0x8, P2 ;  /* 0x000000080000780c */ /* 0x040fe40001744270 */
[----:B------:R-:W-:Y:S02]  /*62f0*/  F2FP.F16.F32.PACK_AB R82, RZ, R82 ;  /* 0x00000052ff52723e */ /* 0x000fe400000000ff */
[----:B------:R-:W-:Y:S01]  /*6300*/  F2FP.F16.F32.PACK_AB R83, RZ, R83 ;  /* 0x00000053ff53723e */ /* 0x000fe200000000ff */
[----:B------:R-:W-:Y:S01]  /*6310*/  @P5 STG.E.U16 desc[UR36][R4.64+0xe0], R80 ;  /* 0x0000e05004005986 */ /* 0x000fe2000c101524 */
[----:B------:R-:W-:-:S02]  /*6320*/  ISETP.GT.AND P5, PT, R0, RZ, P0 ;  /* 0x000000ff0000720c */ /* 0x000fc400007a4270 */
[C---:B------:R-:W-:Y:S01]  /*6330*/  ISETP.GT.AND P0, PT, R0.reuse, 0x8, P0 ;  /* 0x000000080000780c */ /* 0x040fe20000704270 */
[----:B------:R-:W-:Y:S01]  /*6340*/  @P4 STG.E.U16 desc[UR36][R4.64+0xe2], R81 ;  /* 0x0000e25104004986 */ /* 0x000fe2000c101524 */
[C---:B------:R-:W-:Y:S02]  /*6350*/  ISETP.GT.AND P4, PT, R0.reuse, RZ, P1 ;  /* 0x000000ff0000720c */ /* 0x040fe40000f84270 */
[----:B------:R-:W-:Y:S01]  /*6360*/  ISETP.GT.AND P1, PT, R0, 0x8, P1 ;  /* 0x000000080000780c */ /* 0x000fe20000f24270 */
[----:B------:R-:W-:Y:S01]  /*6370*/  @P3 STG.E.U16 desc[UR36][R6.64+0xe0], R82 ;  /* 0x0000e05206003986 */ /* 0x000fe2000c101524 */
[----:B------:R-:W-:Y:S02]  /*6380*/  F2FP.F16.F32.PACK_AB R84, RZ, R84 ;  /* 0x00000054ff54723e */ /* 0x000fe400000000ff */
[----:B------:R-:W-:Y:S01]  /*6390*/  F2FP.F16.F32.PACK_AB R85, RZ, R85 ;  /* 0x00000055ff55723e */ /* 0x000fe200000000ff */
[----:B------:R-:W-:Y:S01]  /*63a0*/  @P2 STG.E.U16 desc[UR36][R6.64+0xe2], R83 ;  /* 0x0000e25306002986 */ /* 0x000fe2000c101524 */
[----:B------:R-:W-:-:S02]  /*63b0*/  F2FP.F16.F32.PACK_AB R86, RZ, R86 ;  /* 0x00000056ff56723e */ /* 0x000fc400000000ff */
[----:B------:R-:W-:-:S03]  /*63c0*/  F2FP.F16.F32.PACK_AB R87, RZ, R87 ;  /* 0x00000057ff57723e */ /* 0x000fc600000000ff */
[----:B------:R-:W-:Y:S04]  /*63d0*/  @P4 STG.E.U16 desc[UR36][R4.64+0xf0], R84 ;  /* 0x0000f05404004986 */ /* 0x000fe8000c101524 */
[----:B------:R0:W-:Y:S02]  /*63e0*/  @P5 STG.E.U16 desc[UR36][R4.64+0xf2], R85 ;  /* 0x0000f25504005986 */ /* 0x0001e4000c101524 */
[----:B0-----:R-:W-:Y:S02]  /*63f0*/  @P1 IMAD.MOV.U32 R4, RZ, RZ, R6 ;  /* 0x000000ffff041224 */ /* 0x001fe400078e0006 */
[----:B------:R-:W-:-:S05]  /*6400*/  @P1 IMAD.MOV.U32 R5, RZ, RZ, R7 ;  /* 0x000000ffff051224 */ /* 0x000fca00078e0007 */
[----:B------:R0:W-:Y:S04]  /*6410*/  @P1 STG.E.U16 desc[UR36][R4.64+0xf0], R86 ;  /* 0x0000f05604001986 */ /* 0x0001e8000c101524 */
[----:B------:R0:W-:Y:S02]  /*6420*/  @P0 STG.E.U16 desc[UR36][R6.64+0xf2], R87 ;  /* 0x0000f25706000986 */ /* 0x0001e4000c101524 */
.L_x_163:
[----:B------:R-:W-:Y:S05]  /*6430*/  BSYNC B0 ;  /* 0x0000000000007941 */ /* 0x000fea0003800000 */
.L_x_37:
[----:B0-----:R-:W2:Y:S01]  /*6440*/  LDL.64 R4, [R1] ;  /* 0x0000000001047983 */ /* 0x001ea20000100a00 */
[----:B------:R-:W-:Y:S01]  /*6450*/  ULDC.64 UR4, c[0x0][0x650] ;  /* 0x0001940000047ab9 */ /* 0x000fe20000000a00 */
[----:B------:R-:W-:Y:S02]  /*6460*/  IMAD.U32 R0, RZ, RZ, UR44 ;  /* 0x0000002cff007e24 */ /* 0x000fe4000f8e00ff */
[----:B------:R-:W-:Y:S02]  /*6470*/  IMAD.MOV.U32 R22, RZ, RZ, -0x1 ;  /* 0xffffffffff167424 */ /* 0x000fe400078e00ff */
[----:B------:R0:W-:Y:S01]  /*6480*/  SYNCS.ARRIVE.TRANS64.A1T0 RZ, [R0+UR46], RZ ;  /* 0x000000ff00ff79a7 */ /* 0x0001e2000810002e */
[----:B-----5:R-:W-:Y:S02]  /*6490*/  IMAD.MOV.U32 R18, RZ, RZ, -0x1 ;  /* 0xffffffffff127424 */ /* 0x020fe400078e00ff */
[----:B------:R-:W-:Y:S01]  /*64a0*/  IMAD.MOV.U32 R19, RZ, RZ, -0x1 ;  /* 0xffffffffff137424 */ /* 0x000fe200078e00ff */
[----:B0-----:R-:W-:-:S02]  /*64b0*/  PRMT R0, RZ, 0x7610, R0 ;  /* 0x00007610ff007816 */ /* 0x001fc40000000000 */
[----:B--2---:R-:W-:-:S05]  /*64c0*/  LEA R16, P0, R4, R16, 0x1 ;  /* 0x0000001004107211 */ /* 0x004fca00078008ff */
[----:B------:R-:W-:Y:S01]  /*64d0*/  IMAD.X R17, R100, 0x1, R17, P0 ;  /* 0x0000000164117824 */ /* 0x000fe200000e0611 */
[----:B------:R-:W-:-:S04]  /*64e0*/  ISETP.GE.U32.AND P0, PT, R16, UR4, PT ;  /* 0x0000000410007c0c */ /* 0x000fc8000bf06070 */
[----:B------:R-:W-:-:S13]  /*64f0*/  ISETP.GE.U32.AND.EX P0, PT, R17, UR5, PT, P0 ;  /* 0x0000000511007c0c */ /* 0x000fda000bf06100 */
[----:B------:R-:W-:Y:S05]  /*6500*/  @P0 BRA `(.L_x_164) ;  /* 0x00000004004c0947 */ /* 0x000fea0003800000 */
[----:B-1----:R-:W0:Y:S01]  /*6510*/  LDC.64 R10, c[0x0][0x628] ;  /* 0x00018a00ff0a7b82 */ /* 0x002e220000000a00 */
[----:B------:R-:W1:Y:S01]  /*6520*/  S2R R12, SR_CTAID.X ;  /* 0x00000000000c7919 */ /* 0x000e620000002500 */
[----:B------:R-:W-:Y:S02]  /*6530*/  IMAD.MOV.U32 R8, RZ, RZ, R16 ;  /* 0x000000ffff087224 */ /* 0x000fe400078e0010 */
[----:B------:R-:W-:Y:S01]  /*6540*/  IMAD.MOV.U32 R9, RZ, RZ, R17 ;  /* 0x000000ffff097224 */ /* 0x000fe200078e0011 */
[----:B------:R-:W2:Y:S03]  /*6550*/  S2R R18, SR_CTAID.Y ;  /* 0x0000000000127919 */ /* 0x000ea60000002600 */
[----:B------:R-:W1:Y:S08]  /*6560*/  LDC R0, c[0x0][0x630] ;  /* 0x00018c00ff007b82 */ /* 0x000e700000000800 */
[----:B------:R-:W1:Y:S01]  /*6570*/  LDC.64 R14, c[0x0][0x620] ;  /* 0x00018800ff0e7b82 */ /* 0x000e620000000a00 */
[----:B0-----:R-:W-:-:S04]  /*6580*/  ISETP.NE.U32.AND P0, PT, R10, RZ, PT ;  /* 0x000000ff0a00720c */ /* 0x001fc80003f05070 */
[----:B------:R-:W-:-:S13]  /*6590*/  ISETP.NE.AND.EX P0, PT, R11, RZ, PT, P0 ;  /* 0x000000ff0b00720c */ /* 0x000fda0003f05300 */
[----:B-12---:R-:W-:Y:S05]  /*65a0*/  @!P0 BRA `(.L_x_165) ;  /* 0x0000000000288947 */ /* 0x006fea0003800000 */
[----:B------:R-:W0:Y:S02]  /*65b0*/  LDC R3, c[0x0][0x634] ;  /* 0x00018d00ff037b82 */ /* 0x000e240000000800 */
[----:B0-----:R-:W-:-:S05]  /*65c0*/  IADD3 R3, P0, R16, R3, RZ ;  /* 0x0000000310037210 */ /* 0x001fca0007f1e0ff */
[----:B------:R-:W-:-:S04]  /*65d0*/  IMAD.X R13, RZ, RZ, R17, P0 ;  /* 0x000000ffff0d7224 */ /* 0x000fc800000e0611 */
[----:B------:R-:W-:-:S04]  /*65e0*/  IMAD.WIDE.U32 R4, R13, R10, RZ ;  /* 0x0000000a0d047225 */ /* 0x000fc800078e00ff */
[----:B---34-:R-:W-:-:S04]  /*65f0*/  IMAD.WIDE.U32 R6, P0, R3, R11, R4 ;  /* 0x0000000b03067225 */ /* 0x018fc80007800004 */
[----:B------:R-:W-:-:S04]  /*6600*/  IMAD.WIDE.U32 R4, R3, R10, RZ ;  /* 0x0000000a03047225 */ /* 0x000fc800078e00ff */
[----:B------:R-:W-:Y:S01]  /*6610*/  IMAD.X R9, RZ, RZ, RZ, P0 ;  /* 0x000000ffff097224 */ /* 0x000fe200000e06ff */
[----:B------:R-:W-:Y:S01]  /*6620*/  IADD3 RZ, P0, R5, R6, RZ ;  /* 0x0000000605ff7210 */ /* 0x000fe20007f1e0ff */
[----:B------:R-:W-:-:S04]  /*6630*/  IMAD.MOV.U32 R8, RZ, RZ, R7 ;  /* 0x000000ffff087224 */ /* 0x000fc800078e0007 */
[----:B------:R-:W-:-:S08]  /*6640*/  IMAD.WIDE.U32.X R8, R13, R11, R8, P0 ;  /* 0x0000000b0d087225 */ /* 0x000fd000000e0408 */
.L_x_165:
[-CC-:B------:R-:W-:Y:S01]  /*6650*/  SHF.R.U64 R19, R8, R0.reuse, R9.reuse ;  /* 0x0000000008137219 */ /* 0x180fe20000001209 */
[----:B------:R-:W0:Y:S01]  /*6660*/  LDC.64 R24, c[0x0][0x640] ;  /* 0x00019000ff187b82 */ /* 0x000e220000000a00 */
[----:B------:R-:W-:Y:S01]  /*6670*/  SHF.R.U32.HI R0, RZ, R0, R9 ;  /* 0x00000000ff007219 */ /* 0x000fe20000011609 */
[----:B------:R-:W-:Y:S01]  /*6680*/  ULDC UR4, c[0x0][0x150] ;  /* 0x0000540000047ab9 */ /* 0x000fe20000000800 */
[----:B------:R-:W-:Y:S02]  /*6690*/  IADD3 R3, P0, RZ, -R19, RZ ;  /* 0x80000013ff037210 */ /* 0x000fe40007f1e0ff */
[----:B---34-:R-:W-:-:S03]  /*66a0*/  I2FP.F32.U32 R7, R12 ;  /* 0x0000000c00077245 */ /* 0x018fc60000201000 */
[----:B------:R-:W1:Y:S01]  /*66b0*/  LDC R6, c[0x0][0x618] ;  /* 0x00018600ff067b82 */ /* 0x000e620000000800 */
[----:B------:R-:W-:Y:S02]  /*66c0*/  IMAD.X R5, RZ, RZ, ~R0, P0 ;  /* 0x000000ffff057224 */ /* 0x000fe400000e0e00 */
[----:B------:R-:W-:Y:S01]  /*66d0*/  FMUL R7, R7, UR4 ;  /* 0x0000000407077c20 */ /* 0x000fe20008400000 */
[----:B------:R-:W-:Y:S01]  /*66e0*/  ULDC UR4, c[0x0][0x154] ;  /* 0x0000550000047ab9 */ /* 0x000fe20000000800 */
[-C--:B------:R-:W-:Y:S02]  /*66f0*/  IMAD R0, R5, R14.reuse, RZ ;  /* 0x0000000e05007224 */ /* 0x080fe400078e02ff */
[C---:B------:R-:W-:Y:S01]  /*6700*/  IMAD.WIDE.U32 R4, R3.reuse, R14, R16 ;  /* 0x0000000e03047225 */ /* 0x040fe200078e0010 */
[----:B------:R-:W2:Y:S01]  /*6710*/  LDC R8, c[0x0][0x608] ;  /* 0x00018200ff087b82 */ /* 0x000ea20000000800 */
[----:B------:R-:W3:Y:S02]  /*6720*/  F2I.U32.TRUNC.NTZ R7, R7 ;  /* 0x0000000700077305 */ /* 0x000ee4000020f000 */
[----:B------:R-:W-:Y:S01]  /*6730*/  IMAD R3, R3, R15, R0 ;  /* 0x0000000f03037224 */ /* 0x000fe200078e0200 */
[----:B------:R-:W-:-:S03]  /*6740*/  I2FP.F32.U32 R0, R18 ;  /* 0x0000001200007245 */ /* 0x000fc60000201000 */
[----:B------:R-:W-:Y:S01]  /*6750*/  IMAD.IADD R3, R5, 0x1, R3 ;  /* 0x0000000105037824 */ /* 0x000fe200078e0203 */
[----:B------:R-:W4:Y:S01]  /*6760*/  LDC R11, c[0x0][0x658] ;  /* 0x00019600ff0b7b82 */ /* 0x000f220000000800 */
[----:B0-----:R-:W-:-:S04]  /*6770*/  ISETP.NE.U32.AND P0, PT, R24, RZ, PT ;  /* 0x000000ff1800720c */ /* 0x001fc80003f05070 */
[----:B------:R-:W-:-:S03]  /*6780*/  ISETP.NE.AND.EX P0, PT, R25, RZ, PT, P0 ;  /* 0x000000ff1900720c */ /* 0x000fc60003f05300 */
[----:B------:R-:W0:Y:S01]  /*6790*/  LDC R9, c[0x0][0x144] ;  /* 0x00005100ff097b82 */ /* 0x000e220000000800 */
[-C--:B-1----:R-:W-:Y:S01]  /*67a0*/  SHF.R.U64 R10, R4, R6.reuse, R3 ;  /* 0x00000006040a7219 */ /* 0x082fe20000001203 */
[----:B---3--:R-:W-:Y:S01]  /*67b0*/  IMAD.MOV R7, RZ, RZ, -R7 ;  /* 0x000000ffff077224 */ /* 0x008fe200078e0a07 */
[----:B------:R-:W-:Y:S01]  /*67c0*/  SHF.R.U32.HI R3, RZ, R6, R3 ;  /* 0x00000006ff037219 */ /* 0x000fe20000011603 */
[----:B------:R-:W-:-:S04]  /*67d0*/  FMUL R6, R0, UR4 ;  /* 0x0000000400067c20 */ /* 0x000fc80008400000 */
[----:B------:R-:W1:Y:S01]  /*67e0*/  LDC R21, c[0x0][0x148] ;  /* 0x00005200ff157b82 */ /* 0x000e620000000800 */
[----:B------:R3:W0:Y:S01]  /*67f0*/  F2I.U32.TRUNC.NTZ R14, R6 ;  /* 0x00000006000e7305 */ /* 0x000622000020f000 */
[-CC-:B--2---:R-:W-:Y:S02]  /*6800*/  SHF.R.U64 R13, R10, R8.reuse, R3.reuse ;  /* 0x000000080a0d7219 */ /* 0x184fe40000001203 */
[----:B------:R-:W-:-:S04]  /*6810*/  SHF.R.U32.HI R0, RZ, R8, R3 ;  /* 0x00000008ff007219 */ /* 0x000fc80000011603 */
[----:B------:R-:W2:Y:S01]  /*6820*/  LDC R20, c[0x0][0x648] ;  /* 0x00019200ff147b82 */ /* 0x000ea20000000800 */
[-CC-:B----4-:R-:W-:Y:S02]  /*6830*/  SHF.R.U64 R15, R13, R11.reuse, R0.reuse ;  /* 0x0000000b0d0f7219 */ /* 0x190fe40000001200 */
[----:B------:R-:W-:-:S03]  /*6840*/  SHF.R.U32.HI R5, RZ, R11, R0 ;  /* 0x0000000bff057219 */ /* 0x000fc60000011600 */
[----:B------:R-:W-:Y:S02]  /*6850*/  IMAD.MOV.U32 R4, RZ, RZ, R15 ;  /* 0x000000ffff047224 */ /* 0x000fe400078e000f */
[----:B------:R-:W4:Y:S01]  /*6860*/  LDC R26, c[0x0][0x638] ;  /* 0x00018e00ff1a7b82 */ /* 0x000f220000000800 */
[----:B0-----:R-:W-:-:S07]  /*6870*/  IMAD R22, R9, R7, R12 ;  /* 0x0000000709167224 */ /* 0x001fce00078e020c */
[----:B------:R-:W0:Y:S08]  /*6880*/  LDC R27, c[0x0][0x610] ;  /* 0x00018400ff1b7b82 */ /* 0x000e300000000800 */
[----:B------:R-:W0:Y:S01]  /*6890*/  LDC R28, c[0x0][0x600] ;  /* 0x00018000ff1c7b82 */ /* 0x000e220000000800 */
[----:B-123--:R-:W-:Y:S05]  /*68a0*/  @!P0 BRA `(.L_x_166) ;  /* 0x0000000000288947 */ /* 0x00efea0003800000 */
[----:B------:R-:W1:Y:S02]  /*68b0*/  LDC R0, c[0x0][0x64c] ;  /* 0x00019300ff007b82 */ /* 0x000e640000000800 */
[----:B-1----:R-:W-:-:S05]  /*68c0*/  IADD3 R3, P0, R15, R0, RZ ;  /* 0x000000000f037210 */ /* 0x002fca0007f1e0ff */
        /* <DEDUP_REMOVED lines=8> */
.L_x_166:
[----:B------:R-:W-:Y:S01]  /*6950*/  ISETP.NE.AND P0, PT, R2, 0x1, PT ;  /* 0x000000010200780c */ /* 0x000fe20003f05270 */
[----:B------:R-:W-:Y:S01]  /*6960*/  IMAD.MOV R14, RZ, RZ, -R14 ;  /* 0x000000ffff0e7224 */ /* 0x000fe200078e0a0e */
[----:B------:R-:W-:Y:S02]  /*6970*/  SHF.R.U64 R0, R4, R20, R5 ;  /* 0x0000001404007219 */ /* 0x000fe40000001205 */
[----:B------:R-:W-:Y:S02]  /*6980*/  LOP3.LUT R3, R13, R102, RZ, 0xc0, !PT ;  /* 0x000000660d037212 */ /* 0x000fe400078ec0ff */
[----:B------:R-:W-:Y:S01]  /*6990*/  LOP3.LUT R5, R10, R101, RZ, 0xc0, !PT ;  /* 0x000000650a057212 */ /* 0x000fe200078ec0ff */
[----:B------:R-:W-:Y:S02]  /*69a0*/  IMAD.MOV R4, RZ, RZ, -R0 ;  /* 0x000000ffff047224 */ /* 0x000fe400078e0a00 */
[----:B------:R-:W-:Y:S02]  /*69b0*/  IMAD R3, R98, R0, R3 ;  /* 0x0000000062037224 */ /* 0x000fe400078e0203 */
[----:B----4-:R-:W-:-:S02]  /*69c0*/  IMAD R0, R4, R26, R15 ;  /* 0x0000001a04007224 */ /* 0x010fc400078e020f */
[----:B------:R-:W-:Y:S02]  /*69d0*/  @P0 IMAD R22, R21, R14, R18 ;  /* 0x0000000e15160224 */ /* 0x000fe400078e0212 */
[----:B------:R-:W-:Y:S02]  /*69e0*/  IMAD.MOV.U32 R4, RZ, RZ, 0x1 ;  /* 0x00000001ff047424 */ /* 0x000fe400078e00ff */
[----:B0-----:R-:W-:Y:S02]  /*69f0*/  IMAD R22, R3, R27, R22 ;  /* 0x0000001b03167224 */ /* 0x001fe400078e0216 */
[----:B------:R-:W-:Y:S01]  /*6a00*/  IMAD R3, R0, R28, R5 ;  /* 0x0000001c00037224 */ /* 0x000fe200078e0205 */
[----:B------:R-:W-:-:S04]  /*6a10*/  PRMT R0, R4, 0x7610, R0 ;  /* 0x0000761004007816 */ /* 0x000fc80000000000 */
[----:B------:R-:W-:Y:S02]  /*6a20*/  SEL R18, R3, R22, !P0 ;  /* 0x0000001603127207 */ /* 0x000fe40004000000 */
[----:B------:R-:W-:-:S07]  /*6a30*/  SEL R22, R22, R3, !P0 ;  /* 0x0000000316167207 */ /* 0x000fce0004000000 */
.L_x_164:
[----:B------:R-:W-:Y:S01]  /*6a40*/  LOP3.LUT P0, RZ, R0, 0xff, RZ, 0xc0, !PT ;  /* 0x000000ff00ff7812 */ /* 0x000fe2000780c0ff */
[----:B------:R-:W-:Y:S01]  /*6a50*/  UIMAD.WIDE.U32 UR4, UR38, 0x38e38e39, URZ ;  /* 0x38e38e39260478a5 */ /* 0x000fe2000f8e003f */
[----:B------:R-:W-:-:S03]  /*6a60*/  LOP3.LUT R105, R105, 0x1, RZ, 0x3c, !PT ;  /* 0x0000000169697812 */ /* 0x000fc600078e3cff */
[----:B------:R-:W-:-:S04]  /*6a70*/  USHF.R.U32.HI UR4, URZ, 0x1, UR5 ;  /* 0x000000013f047899 */ /* 0x000fc80008011605 */
[----:B------:R-:W-:-:S04]  /*6a80*/  UIMAD UR38, UR4, -0x9, UR38 ;  /* 0xfffffff7042678a4 */ /* 0x000fc8000f8e0226 */
[----:B------:R-:W-:Y:S08]  /*6a90*/  @P0 BRA `(.L_x_167) ;  /* 0xffffffac006c0947 */ /* 0x000ff0000383ffff */
[----:B------:R-:W-:Y:S05]  /*6aa0*/  EXIT ;  /* 0x000000000000794d */ /* 0x000fea0003800000 */
.L_x_18:
[----:B------:R-:W-:-:S08]  /*6ab0*/  ISETP.NE.AND P0, PT, R9, RZ, PT ;  /* 0x000000ff0900720c */ /* 0x000fd00003f05270 */
[----:B0-----:R-:W0:-:S00]  /*6ac0*/  USETMAXREG.DEALLOC.CTAPOOL 0x28 ;  /* 0x00000028000079c8 */ /* 0x001e0000080e0500 */
[----:B------:R-:W-:Y:S05]  /*6ad0*/  @P0 EXIT ;  /* 0x000000000000094d */ /* 0x000fea0003800000 */
[----:B0-----:R-:W-:Y:S01]  /*6ae0*/  LOP3.LUT P0, RZ, R3, 0xff, RZ, 0xc0, !PT ;  /* 0x000000ff03ff7812 */ /* 0x001fe2000780c0ff */
[----:B------:R-:W-:Y:S02]  /*6af0*/  IMAD.MOV.U32 R3, RZ, RZ, 0x1 ;  /* 0x00000001ff037424 */ /* 0x000fe400078e00ff */
[----:B------:R-:W-:-:S10]  /*6b00*/  IMAD.MOV.U32 R8, RZ, RZ, RZ ;  /* 0x000000ffff087224 */ /* 0x000fd400078e00ff */
[----:B------:R-:W-:Y:S05]  /*6b10*/  @!P0 BRA `(.L_x_168) ;  /* 0x0000000c00288947 */ /* 0x000fea0003800000 */
[----:B------:R-:W0:Y:S01]  /*6b20*/  S2R R10, SR_CgaCtaId ;  /* 0x00000000000a7919 */ /* 0x000e220000008800 */
[----:B------:R-:W-:Y:S01]  /*6b30*/  LOP3.LUT P0, RZ, R4, 0x1f, RZ, 0xc0, !PT ;  /* 0x0000001f04ff7812 */ /* 0x000fe2000780c0ff */
[----:B------:R-:W-:Y:S01]  /*6b40*/  ULDC UR5, c[0x0][0x658] ;  /* 0x0001960000057ab9 */ /* 0x000fe20000000800 */
[----:B------:R-:W-:Y:S01]  /*6b50*/  UMOV UR6, 0xffffffff ;  /* 0xffffffff00067882 */ /* 0x000fe20000000000 */
[----:B------:R-:W-:Y:S01]  /*6b60*/  BSSY B0, `(.L_x_168) ;  /* 0x00000c5000007945 */ /* 0x000fe20003800000 */
[----:B------:R-:W-:Y:S01]  /*6b70*/  USHF.L.U32 UR6, UR6, UR5, URZ ;  /* 0x0000000506067299 */ /* 0x000fe2000800063f */
[C---:B------:R-:W-:Y:S01]  /*6b80*/  ISETP.NE.AND P2, PT, R5.reuse, RZ, PT ;  /* 0x000000ff0500720c */ /* 0x040fe20003f45270 */
[----:B------:R-:W-:Y:S01]  /*6b90*/  IMAD.MOV.U32 R11, RZ, RZ, 0x1 ;  /* 0x00000001ff0b7424 */ /* 0x000fe200078e00ff */
[----:B------:R-:W-:Y:S01]  /*6ba0*/  ISETP.NE.OR P0, PT, R5, RZ, !P0 ;  /* 0x000000ff0500720c */ /* 0x000fe20004705670 */
[----:B------:R-:W-:Y:S01]  /*6bb0*/  IMAD.MOV.U32 R3, RZ, RZ, 0x1 ;  /* 0x00000001ff037424 */ /* 0x000fe200078e00ff */
[----:B------:R-:W-:Y:S01]  /*6bc0*/  LOP3.LUT R9, R23, 0x2, RZ, 0xfc, !PT ;  /* 0x0000000217097812 */ /* 0x000fe200078efcff */
[----:B------:R-:W-:Y:S01]  /*6bd0*/  IMAD.MOV.U32 R8, RZ, RZ, RZ ;  /* 0x000000ffff087224 */ /* 0x000fe200078e00ff */
[----:B------:R-:W-:Y:S01]  /*6be0*/  ULDC UR4, c[0x0][0x600] ;  /* 0x0001800000047ab9 */ /* 0x000fe20000000800 */
[----:B------:R-:W-:Y:S01]  /*6bf0*/  UMOV UR7, 0x1 ;  /* 0x0000000100077882 */ /* 0x000fe20000000000 */
[----:B------:R-:W-:-:S02]  /*6c00*/  UIADD3 UR19, UR40, 0x1, URZ ;  /* 0x0000000128137890 */ /* 0x000fc4000fffe03f */
[----:B------:R-:W-:Y:S02]  /*6c10*/  UIADD3 UR15, UR4, -0x1, URZ ;  /* 0xffffffff040f7890 */ /* 0x000fe4000fffe03f */
[----:B------:R-:W-:Y:S02]  /*6c20*/  USHF.L.U32 UR17, UR7, UR5, URZ ;  /* 0x0000000507117299 */ /* 0x000fe4000800063f */
[----:B------:R-:W-:Y:S01]  /*6c30*/  ULOP3.LUT UR16, URZ, UR6, URZ, 0x33, !UPT ;  /* 0x000000063f107292 */ /* 0x000fe2000f8e333f */
[----:B------:R-:W-:Y:S01]  /*6c40*/  ULDC.64 UR20, c[0x0][0x198] ;  /* 0x0000660000147ab9 */ /* 0x000fe20000000a00 */
[C---:B0-----:R-:W-:Y:S02]  /*6c50*/  IMAD.SHL.U32 R13, R10.reuse, 0x40, RZ ;  /* 0x000000400a0d7824 */ /* 0x041fe400078e00ff */
[----:B------:R-:W-:-:S03]  /*6c60*/  IMAD.SHL.U32 R10, R10, 0x1000, RZ ;  /* 0x000010000a0a7824 */ /* 0x000fc600078e00ff */
[----:B------:R-:W-:-:S07]  /*6c70*/  LOP3.LUT R13, R13, 0x40, RZ, 0xc0, !PT ;  /* 0x000000400d0d7812 */ /* 0x000fce00078ec0ff */
.L_x_180:
[----:B------:R-:W-:-:S03]  /*6c80*/  UMOV UR4, 0xffffffff ;  /* 0xffffffff00047882 */ /* 0x000fc60000000000 */
[----:B------:R-:W-:Y:S05]  /*6c90*/  BRA.DIV UR4, `(.L_x_169) ;  /* 0x0000001204987947 */ /* 0x000fea000b800000 */
[----:B------:R-:W-:-:S13]  /*6ca0*/  ELECT P6, URZ, PT ;  /* 0x00000000003f782f */ /* 0x000fda00038c0000 */
.L_x_198:
[----:B------:R-:W0:Y:S01]  /*6cb0*/  LDC R4, c[0x0][0x28c] ;  /* 0x0000a300ff047b82 */ /* 0x000e220000000800 */
[----:B------:R-:W-:Y:S01]  /*6cc0*/  BSSY B1, `(.L_x_170) ;  /* 0x0000039000017945 */ /* 0x000fe20003800000 */
[----:B0-----:R-:W-:-:S13]  /*6cd0*/  ISETP.LT.OR P6, PT, R4, 0x1, !P6 ;  /* 0x000000010400780c */ /* 0x001fda00077c1670 */
[----:B------:R-:W-:Y:S05]  /*6ce0*/  @P6 BRA `(.L_x_171) ;  /* 0x0000000000d86947 */ /* 0x000fea0003800000 */
[----:B------:R-:W-:Y:S02]  /*6cf0*/  IMAD R18, R18, 0x80, R13 ;  /* 0x0000008012127824 */ /* 0x000fe400078e020d */
[----:B------:R-:W-:Y:S02]  /*6d00*/  IMAD.SHL.U32 R22, R22, 0x40, RZ ;  /* 0x0000004016167824 */ /* 0x000fe400078e00ff */
[----:B------:R-:W-:Y:S02]  /*6d10*/  IMAD.MOV.U32 R14, RZ, RZ, RZ ;  /* 0x000000ffff0e7224 */ /* 0x000fe400078e00ff */
[----:B------:R-:W-:Y:S02]  /*6d20*/  IMAD.U32 R20, RZ, RZ, UR19 ;  /* 0x00000013ff147e24 */ /* 0x000fe4000f8e00ff */
[----:B------:R-:W-:Y:S02]  /*6d30*/  IMAD.MOV.U32 R4, RZ, RZ, R3 ;  /* 0x000000ffff047224 */ /* 0x000fe400078e0003 */
[----:B------:R-:W-:-:S07]  /*6d40*/  IMAD.MOV.U32 R5, RZ, RZ, R8 ;  /* 0x000000ffff057224 */ /* 0x000fce00078e0008 */
.L_x_175:
[----:B------:R-:W0:Y:S01]  /*6d50*/  S2R R7, SR_CgaCtaId ;  /* 0x0000000000077919 */ /* 0x000e220000008800 */
[----:B------:R-:W-:-:S04]  /*6d60*/  MOV R6, 0x400 ;  /* 0x0000040000067802 */ /* 0x000fc80000000f00 */
[----:B0-----:R-:W-:Y:S02]  /*6d70*/  LEA R12, R7, R6, 0x18 ;  /* 0x00000006070c7211 */ /* 0x001fe400078ec0ff */
[----:B------:R-:W-:Y:S01]  /*6d80*/  SHF.L.U32 R6, R4, 0x1f, RZ ;  /* 0x0000001f04067819 */ /* 0x000fe200000006ff */
[----:B------:R-:W0:Y:S02]  /*6d90*/  @!P2 LDC R7, c[0x0][0x500] ;  /* 0x00014000ff07ab82 */ /* 0x000e240000000800 */
[----:B------:R-:W-:-:S04]  /*6da0*/  IMAD R15, R5, 0x8, R12 ;  /* 0x00000008050f7824 */ /* 0x000fc800078e020c */
[----:B------:R-:W1:Y:S02]  /*6db0*/  SYNCS.PHASECHK.TRANS64.TRYWAIT P1, [R15+URZ+0x48], R6 ;  /* 0x000048060f0075a7 */ /* 0x000e64000802017f */
[----:B-1----:R-:W-:Y:S05]  /*6dc0*/  @!P1 BRA `(.L_x_172) ;  /* 0x00000010006c9947 */ /* 0x002fea0003800000 */
.L_x_199:
[----:B-1----:R-:W-:Y:S01]  /*6dd0*/  PRMT R6, R9, 0x9910, RZ ;  /* 0x0000991009067816 */ /* 0x002fe200000000ff */
[----:B0-----:R0:W-:Y:S03]  /*6de0*/  @!P2 SYNCS.ARRIVE.TRANS64 RZ, [R15+URZ], R7 ;  /* 0x000000070fffa9a7 */ /* 0x0011e6000800003f */
[----:B------:R-:W-:-:S13]  /*6df0*/  ISETP.NE.AND P1, PT, R6, 0x2, PT ;  /* 0x000000020600780c */ /* 0x000fda0003f25270 */
[----:B0-----:R-:W-:Y:S05]  /*6e00*/  @P1 BRA `(.L_x_173) ;  /* 0x0000000000041947 */ /* 0x001fea0003800000 */
[----:B------:R-:W-:Y:S01]  /*6e10*/  BPT.TRAP 0x1 ;  /* 0x000000040000795c */ /* 0x000fe20000300000 */
.L_x_173:
[----:B------:R-:W-:Y:S05]  /*6e20*/  @P0 BRA `(.L_x_174) ;  /* 0x0000000000040947 */ /* 0x000fea0003800000 */
[----:B------:R-:W-:Y:S01]  /*6e30*/  BPT.TRAP 0x1 ;  /* 0x000000040000795c */ /* 0x000fe20000300000 */
.L_x_174:
[----:B------:R-:W-:Y:S01]  /*6e40*/  IMAD.SHL.U32 R7, R5, 0x2000, RZ ;  /* 0x0000200005077824 */ /* 0x000fe200078e00ff */
[----:B------:R-:W-:Y:S01]  /*6e50*/  R2UR UR9, R15 ;  /* 0x000000000f0972ca */ /* 0x000fe200000e0000 */
[----:B------:R-:W-:Y:S01]  /*6e60*/  VIADD R20, R20, 0xffffffff ;  /* 0xffffffff14147836 */ /* 0x000fe20000000000 */
[----:B------:R-:W-:Y:S01]  /*6e70*/  R2UR UR11, R22 ;  /* 0x00000000160b72ca */ /* 0x000fe200000e0000 */
[----:B------:R-:W-:Y:S01]  /*6e80*/  UIADD3 UR4, UP0, UR20, 0xf0, URZ ;  /* 0x000000f014047890 */ /* 0x000fe2000ff1e03f */
[----:B------:R-:W-:Y:S01]  /*6e90*/  LOP3.LUT R6, R7, 0x1000, R10, 0xf8, !PT ;  /* 0x0000100007067812 */ /* 0x000fe200078ef80a */
[----:B------:R-:W-:Y:S01]  /*6ea0*/  UIADD3 UR22, UP1, UR20, 0x1f0, URZ ;  /* 0x000001f014167890 */ /* 0x000fe2000ff3e03f */
[----:B------:R-:W-:Y:S01]  /*6eb0*/  IADD3 R7, R12, 0x180, R7 ;  /* 0x000001800c077810 */ /* 0x000fe20007ffe007 */
[----:B------:R-:W-:Y:S01]  /*6ec0*/  UIADD3.X UR5, URZ, UR21, URZ, UP0, !UPT ;  /* 0x000000153f057290 */ /* 0x000fe200087fe43f */
[----:B------:R-:W-:Y:S01]  /*6ed0*/  R2UR UR10, R14 ;  /* 0x000000000e0a72ca */ /* 0x000fe200000e0000 */
[----:B------:R-:W-:Y:S01]  /*6ee0*/  IMAD R6, R6, 0x2, R12 ;  /* 0x0000000206067824 */ /* 0x000fe200078e020c */
[----:B------:R-:W-:Y:S01]  /*6ef0*/  R2UR UR13, R7 ;  /* 0x00000000070d72ca */ /* 0x000fe200000e0000 */
[----:B------:R-:W-:Y:S01]  /*6f00*/  VIADD R5, R5, 0x1 ;  /* 0x0000000105057836 */ /* 0x000fe20000000000 */
[----:B------:R-:W-:Y:S01]  /*6f10*/  R2UR UR12, R19 ;  /* 0x00000000130c72ca */ /* 0x000fe200000e0000 */
[----:B------:R-:W-:Y:S01]  /*6f20*/  UIADD3.X UR23, URZ, UR21, URZ, UP1, !UPT ;  /* 0x000000153f177290 */ /* 0x000fe20008ffe43f */
[----:B------:R-:W-:Y:S01]  /*6f30*/  R2UR UR8, R6 ;  /* 0x00000000060872ca */ /* 0x000fe200000e0000 */
[----:B------:R-:W-:Y:S01]  /*6f40*/  UMOV UR6, 0x0 ;  /* 0x0000000000067882 */ /* 0x000fe20000000000 */
[----:B------:R-:W-:Y:S01]  /*6f50*/  R2UR UR18, R18 ;  /* 0x00000000121272ca */ /* 0x000fe200000e0000 */
[----:B------:R-:W-:Y:S01]  /*6f60*/  UMOV UR7, 0x10000000 ;  /* 0x1000000000077882 */ /* 0x000fe20000000000 */
[----:B------:R-:W-:Y:S01]  /*6f70*/  ISETP.GT.AND P3, PT, R20, 0x1, PT ;  /* 0x000000011400780c */ /* 0x000fe20003f64270 */
[----:B------:R-:W-:Y:S01]  /*6f80*/  UMOV UR24, 0x30000 ;  /* 0x0003000000187882 */ /* 0x000fe20000000000 */
[----:B------:R-:W-:Y:S01]  /*6f90*/  ISETP.NE.AND P1, PT, R5, 0x9, PT ;  /* 0x000000090500780c */ /* 0x000fe20003f25270 */
[----:B------:R-:W-:-:S03]  /*6fa0*/  VIADD R14, R14, 0x40 ;  /* 0x000000400e0e7836 */ /* 0x000fc60000000000 */
[----:B------:R-:W-:Y:S02]  /*6fb0*/  SEL R7, RZ, 0x1, P1 ;  /* 0x00000001ff077807 */ /* 0x000fe40000800000 */
[----:B------:R-:W-:Y:S01]  /*6fc0*/  SEL R5, R5, RZ, P1 ;  /* 0x000000ff05057207 */ /* 0x000fe20000800000 */
[----:B------:R-:W-:Y:S01]  /*6fd0*/  UIADD3 UR14, UR8, 0x12180, URZ ;  /* 0x00012180080e7890 */ /* 0x000fe2000fffe03f */
[----:B------:R-:W-:Y:S02]  /*6fe0*/  LOP3.LUT R4, R4, R7, RZ, 0x3c, !PT ;  /* 0x0000000704047212 */ /* 0x000fe400078e3cff */
[----:B------:R-:W-:Y:S02]  /*6ff0*/  UMOV UR8, UR13 ;  /* 0x0000000d00087c82 */ /* 0x000fe40008000000 */
[----:B------:R0:W-:Y:S02]  /*7000*/  UTMALDG.3D [UR8], [UR4], desc[UR6] ;  /* 0x00000608040075b4 */ /* 0x0001e40008011000 */
[----:B0-----:R-:W-:Y:S01]  /*7010*/  UMOV UR8, UR14 ;  /* 0x0000000e00087c82 */ /* 0x001fe20008000000 */
[----:B------:R-:W-:-:S02]  /*7020*/  UMOV UR11, UR18 ;  /* 0x00000012000b7c82 */ /* 0x000fc40008000000 */
[----:B------:R0:W-:Y:S02]  /*7030*/  UTMALDG.3D.MULTICAST [UR8], [UR22], UR24, desc[UR6] ;  /* 0x00000608160073b4 */ /* 0x0001e40008011818 */
[----:B0-----:R-:W-:Y:S05]  /*7040*/  @P3 BRA `(.L_x_175) ;  /* 0xfffffffc00403947 */ /* 0x001fea000383ffff */
.L_x_171:
[----:B------:R-:W-:Y:S05]  /*7050*/  BSYNC B1 ;  /* 0x0000000000017941 */ /* 0x000fea0003800000 */
.L_x_170:
[----:B------:R-:W2:Y:S01]  /*7060*/  LDL.64 R24, [R1] ;  /* 0x0000000001187983 */ /* 0x000ea20000100a00 */
[----:B------:R-:W-:Y:S01]  /*7070*/  LOP3.LUT P4, RZ, R11, 0xff, RZ, 0xc0, !PT ;  /* 0x000000ff0bff7812 */ /* 0x000fe2000788c0ff */
[----:B------:R-:W-:Y:S01]  /*7080*/  VIADD R7, R8, UR40 ;  /* 0x0000002808077c36 */ /* 0x000fe20008000000 */
[----:B------:R-:W-:Y:S01]  /*7090*/  ULDC.64 UR4, c[0x0][0x650] ;  /* 0x0001940000047ab9 */ /* 0x000fe20000000a00 */
[----:B------:R-:W-:Y:S01]  /*70a0*/  IMAD.U32 R8, RZ, RZ, UR40 ;  /* 0x00000028ff087e24 */ /* 0x000fe2000f8e00ff */
[----:B------:R-:W-:Y:S01]  /*70b0*/  UISETP.GE.U32.AND UP0, UPT, UR40, 0x9, UPT ;  /* 0x000000092800788c */ /* 0x000fe2000bf06070 */
[----:B------:R-:W-:Y:S01]  /*70c0*/  BSSY B1, `(.L_x_176) ;  /* 0x000006c000017945 */ /* 0x000fe20003800000 */
[----:B------:R-:W-:Y:S01]  /*70d0*/  ISETP.GT.U32.AND P1, PT, R7, 0x8, PT ;  /* 0x000000080700780c */ /* 0x000fe20003f24070 */
[----:B------:R-:W-:Y:S01]  /*70e0*/  IMAD.MOV.U32 R22, RZ, RZ, -0x1 ;  /* 0xffffffffff167424 */ /* 0x000fe200078e00ff */
[----:B------:R-:W-:Y:S01]  /*70f0*/  PRMT R11, RZ, 0x7610, R11 ;  /* 0x00007610ff0b7816 */ /* 0x000fe2000000000b */
[----:B------:R-:W-:Y:S01]  /*7100*/  IMAD.MOV.U32 R18, RZ, RZ, -0x1 ;  /* 0xffffffffff127424 */ /* 0x000fe200078e00ff */
[----:B------:R-:W-:Y:S01]  /*7110*/  ISETP.LT.U32.AND P1, PT, R8, 0x9, P1 ;  /* 0x000000090800780c */ /* 0x000fe20000f21070 */
[----:B------:R-:W-:Y:S01]  /*7120*/  IMAD.MOV.U32 R19, RZ, RZ, -0x1 ;  /* 0xffffffffff137424 */ /* 0x000fe200078e00ff */
[----:B------:R-:W-:Y:S01]  /*7130*/  PLOP3.LUT P3, PT, PT, PT, UP0, 0x80, 0x0 ;  /* 0x000000000000781c */ /* 0x000fe20003f6f008 */
[----:B------:R-:W0:Y:S01]  /*7140*/  @P4 S2R R5, SR_CgaCtaId ;  /* 0x0000000000054919 */ /* 0x000e220000008800 */
[----:B------:R-:W-:-:S04]  /*7150*/  @P4 MOV R4, 0x400 ;  /* 0x0000040000044802 */ /* 0x000fc80000000f00 */
[----:B0-----:R-:W-:Y:S01]  /*7160*/  @P4 LEA R6, R5, R4, 0x18 ;  /* 0x0000000405064211 */ /* 0x001fe200078ec0ff */
[----:B------:R-:W-:Y:S01]  /*7170*/  IMAD.WIDE.U32 R4, R7, 0x38e38e39, RZ ;  /* 0x38e38e3907047825 */ /* 0x000fe200078e00ff */
[----:B------:R-:W-:Y:S02]  /*7180*/  SEL R4, RZ, 0x1, !P1 ;  /* 0x00000001ff047807 */ /* 0x000fe40004800000 */
[----:B------:R0:W-:Y:S02]  /*7190*/  @P4 SYNCS.ARRIVE.TRANS64.A1T0 RZ, [R6+URZ+0xc8], RZ ;  /* 0x0000c8ff06ff49a7 */ /* 0x0001e4000810003f */
[----:B------:R-:W-:Y:S02]  /*71a0*/  LOP3.LUT R3, R3, R4, RZ, 0x3c, !PT ;  /* 0x0000000403037212 */ /* 0x000fe400078e3cff */
[----:B------:R-:W-:Y:S02]  /*71b0*/  PRMT R4, RZ, 0x7610, R4 ;  /* 0x00007610ff047816 */ /* 0x000fe40000000004 */
[----:B0-----:R-:W-:-:S04]  /*71c0*/  SHF.R.U32.HI R6, RZ, 0x1, R5 ;  /* 0x00000001ff067819 */ /* 0x001fc80000011605 */
[----:B------:R-:W-:Y:S01]  /*71d0*/  @P3 LOP3.LUT R3, R3, 0x1, R6, 0x78, !PT ;  /* 0x0000000103033812 */ /* 0x000fe200078e7806 */
[----:B------:R-:W-:Y:S01]  /*71e0*/  IMAD R8, R6, -0x9, R7 ;  /* 0xfffffff706087824 */ /* 0x000fe200078e0207 */
[----:B--2---:R-:W-:-:S04]  /*71f0*/  IADD3 R16, P4, R16, R24, RZ ;  /* 0x0000001810107210 */ /* 0x004fc80007f9e0ff */
[----:B------:R-:W-:Y:S01]  /*7200*/  ISETP.GE.U32.AND P1, PT, R16, UR4, PT ;  /* 0x0000000410007c0c */ /* 0x000fe2000bf26070 */
[----:B------:R-:W-:-:S05]  /*7210*/  IMAD.X R17, R17, 0x1, R0, P4 ;  /* 0x0000000111117824 */ /* 0x000fca00020e0600 */
[----:B------:R-:W-:-:S13]  /*7220*/  ISETP.GE.U32.AND.EX P1, PT, R17, UR5, PT, P1 ;  /* 0x0000000511007c0c */ /* 0x000fda000bf26110 */
[----:B------:R-:W-:Y:S05]  /*7230*/  @P1 BRA `(.L_x_177) ;  /* 0x0000000400501947 */ /* 0x000fea0003800000 */
[----:B------:R-:W0:Y:S01]  /*7240*/  S2R R12, SR_CTAID.X ;  /* 0x00000000000c7919 */ /* 0x000e220000002500 */
[----:B------:R-:W-:Y:S01]  /*7250*/  ULDC.64 UR4, c[0x0][0x628] ;  /* 0x00018a0000047ab9 */ /* 0x000fe20000000a00 */
[----:B------:R-:W-:Y:S01]  /*7260*/  ULDC UR7, c[0x0][0x630] ;  /* 0x00018c0000077ab9 */ /* 0x000fe20000000800 */
[----:B------:R-:W-:Y:S01]  /*7270*/  ISETP.NE.U32.AND P1, PT, RZ, UR4, PT ;  /* 0x00000004ff007c0c */ /* 0x000fe2000bf25070 */
[----:B------:R-:W1:Y:S01]  /*7280*/  S2R R14, SR_CTAID.Y ;  /* 0x00000000000e7919 */ /* 0x000e620000002600 */
[----:B------:R-:W-:Y:S01]  /*7290*/  ULDC UR8, c[0x0][0x150] ;  /* 0x0000540000087ab9 */ /* 0x000fe20000000800 */
[----:B------:R-:W-:Y:S01]  /*72a0*/  IMAD.MOV.U32 R4, RZ, RZ, R16 ;  /* 0x000000ffff047224 */ /* 0x000fe200078e0010 */
[----:B------:R-:W-:Y:S01]  /*72b0*/  ISETP.NE.AND.EX P1, PT, RZ, UR5, PT, P1 ;  /* 0x00000005ff007c0c */ /* 0x000fe2000bf25310 */
[----:B------:R-:W-:Y:S01]  /*72c0*/  IMAD.MOV.U32 R5, RZ, RZ, R17 ;  /* 0x000000ffff057224 */ /* 0x000fe200078e0011 */
[----:B0-----:R-:W-:-:S11]  /*72d0*/  I2FP.F32.U32 R18, R12 ;  /* 0x0000000c00127245 */ /* 0x001fd60000201000 */
[----:B------:R-:W-:Y:S05]  /*72e0*/  @!P1 BRA `(.L_x_178) ;  /* 0x0000000000289947 */ /* 0x000fea0003800000 */
[----:B------:R-:W-:Y:S02]  /*72f0*/  ULDC UR6, c[0x0][0x634] ;  /* 0x00018d0000067ab9 */ /* 0x000fe40000000800 */
[----:B------:R-:W-:-:S05]  /*7300*/  IADD3 R5, P1, R16, UR6, RZ ;  /* 0x0000000610057c10 */ /* 0x000fca000ff3e0ff */
[----:B------:R-:W-:-:S04]  /*7310*/  IMAD.X R15, RZ, RZ, R17, P1 ;  /* 0x000000ffff0f7224 */ /* 0x000fc800008e0611 */
[----:B------:R-:W-:-:S04]  /*7320*/  IMAD.WIDE.U32 R6, R15, UR4, RZ ;  /* 0x000000040f067c25 */ /* 0x000fc8000f8e00ff */
[----:B------:R-:W-:-:S04]  /*7330*/  IMAD.WIDE.U32 R6, P1, R5, UR5, R6 ;  /* 0x0000000505067c25 */ /* 0x000fc8000f820006 */
[----:B------:R-:W-:-:S04]  /*7340*/  IMAD.WIDE.U32 R4, R5, UR4, RZ ;  /* 0x0000000405047c25 */ /* 0x000fc8000f8e00ff */
[----:B------:R-:W-:Y:S01]  /*7350*/  IMAD.MOV.U32 R4, RZ, RZ, R7 ;  /* 0x000000ffff047224 */ /* 0x000fe200078e0007 */
[----:B------:R-:W-:Y:S01]  /*7360*/  IADD3 RZ, P3, R5, R6, RZ ;  /* 0x0000000605ff7210 */ /* 0x000fe20007f7e0ff */
[----:B------:R-:W-:-:S04]  /*7370*/  IMAD.X R5, RZ, RZ, RZ, P1 ;  /* 0x000000ffff057224 */ /* 0x000fc800008e06ff */
[----:B------:R-:W-:-:S08]  /*7380*/  IMAD.WIDE.U32.X R4, R15, UR5, R4, P3 ;  /* 0x000000050f047c25 */ /* 0x000fd000098e0404 */
.L_x_178:
[--C-:B------:R-:W-:Y:S01]  /*7390*/  SHF.R.U64 R19, R4, UR7, R5.reuse ;  /* 0x0000000704137c19 */ /* 0x100fe20008001205 */
[----:B------:R-:W-:Y:S01]  /*73a0*/  FMUL R18, R18, UR8 ;  /* 0x0000000812127c20 */ /* 0x000fe20008400000 */
[----:B------:R-:W0:Y:S01]  /*73b0*/  LDC R15, c[0x0][0x144] ;  /* 0x00005100ff0f7b82 */ /* 0x000e220000000800 */
[----:B------:R-:W-:Y:S01]  /*73c0*/  SHF.R.U32.HI R4, RZ, UR7, R5 ;  /* 0x00000007ff047c19 */ /* 0x000fe20008011605 */
[----:B------:R-:W-:Y:S01]  /*73d0*/  ULDC UR6, c[0x0][0x154] ;  /* 0x0000550000067ab9 */ /* 0x000fe20000000800 */
[----:B------:R-:W-:Y:S01]  /*73e0*/  IADD3 R5, P1, RZ, -R19, RZ ;  /* 0x80000013ff057210 */ /* 0x000fe20007f3e0ff */
[----:B------:R-:W-:Y:S01]  /*73f0*/  ULDC.64 UR4, c[0x0][0x620] ;  /* 0x0001880000047ab9 */ /* 0x000fe20000000a00 */
[----:B-1----:R-:W-:Y:S01]  /*7400*/  I2FP.F32.U32 R6, R14 ;  /* 0x0000000e00067245 */ /* 0x002fe20000201000 */
[----:B------:R-:W1:Y:S01]  /*7410*/  F2I.U32.TRUNC.NTZ R18, R18 ;  /* 0x0000001200127305 */ /* 0x000e62000020f000 */
[----:B------:R-:W-:Y:S01]  /*7420*/  ISETP.NE.AND P4, PT, R2, 0x1, PT ;  /* 0x000000010200780c */ /* 0x000fe20003f85270 */
[----:B------:R-:W-:Y:S01]  /*7430*/  IMAD.X R4, RZ, RZ, ~R4, P1 ;  /* 0x000000ffff047224 */ /* 0x000fe200008e0e04 */
[----:B------:R-:W2:Y:S01]  /*7440*/  LDC R21, c[0x0][0x148] ;  /* 0x00005200ff157b82 */ /* 0x000ea20000000800 */
[----:B------:R-:W-:Y:S01]  /*7450*/  FMUL R6, R6, UR6 ;  /* 0x0000000606067c20 */ /* 0x000fe20008400000 */
[----:B------:R-:W-:Y:S01]  /*7460*/  ULDC.64 UR6, c[0x0][0x640] ;  /* 0x0001900000067ab9 */ /* 0x000fe20000000a00 */
[----:B------:R-:W-:Y:S01]  /*7470*/  IMAD R4, R4, UR4, RZ ;  /* 0x0000000404047c24 */ /* 0x000fe2000f8e02ff */
[----:B------:R-:W-:-:S03]  /*7480*/  ISETP.NE.U32.AND P1, PT, RZ, UR6, PT ;  /* 0x00000006ff007c0c */ /* 0x000fc6000bf25070 */
[----:B------:R-:W3:Y:S01]  /*7490*/  F2I.U32.TRUNC.NTZ R6, R6 ;  /* 0x0000000600067305 */ /* 0x000ee2000020f000 */
[C---:B------:R-:W-:Y:S01]  /*74a0*/  IMAD R7, R5.reuse, UR5, R4 ;  /* 0x0000000505077c24 */ /* 0x040fe2000f8e0204 */
[----:B------:R-:W-:Y:S01]  /*74b0*/  ISETP.NE.AND.EX P1, PT, RZ, UR7, PT, P1 ;  /* 0x00000007ff007c0c */ /* 0x000fe2000bf25310 */
[----:B------:R-:W-:Y:S01]  /*74c0*/  IMAD.WIDE.U32 R4, R5, UR4, R16 ;  /* 0x0000000405047c25 */ /* 0x000fe2000f8e0010 */
[----:B------:R-:W-:-:S03]  /*74d0*/  ULDC UR4, c[0x0][0x618] ;  /* 0x0001860000047ab9 */ /* 0x000fc60000000800 */
[----:B-1----:R-:W-:Y:S02]  /*74e0*/  IMAD.MOV R18, RZ, RZ, -R18 ;  /* 0x000000ffff127224 */ /* 0x002fe400078e0a12 */
[----:B------:R-:W-:Y:S02]  /*74f0*/  IMAD.IADD R5, R5, 0x1, R7 ;  /* 0x0000000105057824 */ /* 0x000fe400078e0207 */
[----:B0-----:R-:W-:-:S03]  /*7500*/  IMAD R12, R15, R18, R12 ;  /* 0x000000120f0c7224 */ /* 0x001fc600078e020c */
[--C-:B------:R-:W-:Y:S01]  /*7510*/  SHF.R.U64 R15, R4, UR4, R5.reuse ;  /* 0x00000004040f7c19 */ /* 0x100fe20008001205 */
[----:B---3--:R-:W-:Y:S01]  /*7520*/  IMAD.MOV R7, RZ, RZ, -R6 ;  /* 0x000000ffff077224 */ /* 0x008fe200078e0a06 */
[----:B------:R-:W-:Y:S01]  /*7530*/  SHF.R.U32.HI R4, RZ, UR4, R5 ;  /* 0x00000004ff047c19 */ /* 0x000fe20008011605 */
[----:B------:R-:W-:Y:S02]  /*7540*/  ULDC UR4, c[0x0][0x608] ;  /* 0x0001820000047ab9 */ /* 0x000fe40000000800 */
[----:B--2---:R-:W-:Y:S01]  /*7550*/  @P4 IMAD R12, R21, R7, R14 ;  /* 0x00000007150c4224 */ /* 0x004fe200078e020e */
[--C-:B------:R-:W-:Y:S02]  /*7560*/  SHF.R.U64 R18, R15, UR4, R4.reuse ;  /* 0x000000040f127c19 */ /* 0x100fe40008001204 */
[----:B------:R-:W-:Y:S01]  /*7570*/  SHF.R.U32.HI R5, RZ, UR4, R4 ;  /* 0x00000004ff057c19 */ /* 0x000fe20008011604 */
[----:B------:R-:W-:-:S03]  /*7580*/  ULDC UR4, c[0x0][0x658] ;  /* 0x0001960000047ab9 */ /* 0x000fc60000000800 */
[--C-:B------:R-:W-:Y:S02]  /*7590*/  SHF.R.U64 R14, R18, UR4, R5.reuse ;  /* 0x00000004120e7c19 */ /* 0x100fe40008001205 */
[----:B------:R-:W-:-:S03]  /*75a0*/  SHF.R.U32.HI R21, RZ, UR4, R5 ;  /* 0x00000004ff157c19 */ /* 0x000fc60008011605 */
[----:B------:R-:W-:Y:S02]  /*75b0*/  IMAD.MOV.U32 R6, RZ, RZ, R14 ;  /* 0x000000ffff067224 */ /* 0x000fe400078e000e */
[----:B------:R-:W-:Y:S01]  /*75c0*/  IMAD.MOV.U32 R5, RZ, RZ, R21 ;  /* 0x000000ffff057224 */ /* 0x000fe200078e0015 */
[----:B------:R-:W-:Y:S06]  /*75d0*/  @!P1 BRA `(.L_x_179) ;  /* 0x00000000002c9947 */ /* 0x000fec0003800000 */
        /* <DEDUP_REMOVED lines=9> */
[----:B------:R-:W-:-:S04]  /*7670*/  IMAD.WIDE.U32.X R4, R21, UR7, R4, P3 ;  /* 0x0000000715047c25 */ /* 0x000fc800098e0404 */
[----:B------:R-:W-:-:S07]  /*7680*/  IMAD.MOV.U32 R6, RZ, RZ, R4 ;  /* 0x000000ffff067224 */ /* 0x000fce00078e0004 */
.L_x_179:
[----:B------:R-:W-:Y:S01]  /*7690*/  ULDC UR4, c[0x0][0x648] ;  /* 0x0001920000047ab9 */ /* 0x000fe20000000800 */
[----:B------:R-:W-:Y:S01]  /*76a0*/  LOP3.LUT R4, R18, UR16, RZ, 0xc0, !PT ;  /* 0x0000001012047c12 */ /* 0x000fe2000f8ec0ff */
[----:B------:R-:W-:Y:S01]  /*76b0*/  ULDC UR5, c[0x0][0x610] ;  /* 0x0001840000057ab9 */ /* 0x000fe20000000800 */
[----:B------:R-:W-:Y:S01]  /*76c0*/  SHF.R.U64 R5, R6, UR4, R5 ;  /* 0x0000000406057c19 */ /* 0x000fe20008001205 */
[----:B------:R-:W-:Y:S01]  /*76d0*/  ULDC UR4, c[0x0][0x638] ;  /* 0x00018e0000047ab9 */ /* 0x000fe20000000800 */
[----:B------:R-:W-:-:S03]  /*76e0*/  LOP3.LUT R15, R15, UR15, RZ, 0xc0, !PT ;  /* 0x0000000f0f0f7c12 */ /* 0x000fc6000f8ec0ff */
[----:B------:R-:W-:Y:S02]  /*76f0*/  IMAD.MOV R7, RZ, RZ, -R5 ;  /* 0x000000ffff077224 */ /* 0x000fe400078e0a05 */
[----:B------:R-:W-:Y:S02]  /*7700*/  IMAD R5, R5, UR17, R4 ;  /* 0x0000001105057c24 */ /* 0x000fe4000f8e0204 */
[----:B------:R-:W-:Y:S01]  /*7710*/  IMAD R14, R7, UR4, R14 ;  /* 0x00000004070e7c24 */ /* 0x000fe2000f8e020e */
[----:B------:R-:W-:Y:S01]  /*7720*/  ULDC UR4, c[0x0][0x600] ;  /* 0x0001800000047ab9 */ /* 0x000fe20000000800 */
[----:B------:R-:W-:Y:S02]  /*7730*/  IMAD R12, R5, UR5, R12 ;  /* 0x00000005050c7c24 */ /* 0x000fe4000f8e020c */
[----:B------:R-:W-:Y:S02]  /*7740*/  IMAD R5, R14, UR4, R15 ;  /* 0x000000040e057c24 */ /* 0x000fe4000f8e020f */
[----:B------:R-:W-:-:S03]  /*7750*/  IMAD.MOV.U32 R4, RZ, RZ, 0x1 ;  /* 0x00000001ff047424 */ /* 0x000fc600078e00ff */
[----:B------:R-:W-:Y:S02]  /*7760*/  SEL R18, R5, R12, !P4 ;  /* 0x0000000c05127207 */ /* 0x000fe40006000000 */
[----:B------:R-:W-:-:S07]  /*7770*/  SEL R22, R12, R5, !P4 ;  /* 0x000000050c167207 */ /* 0x000fce0006000000 */
.L_x_177:
[----:B------:R-:W-:Y:S05]  /*7780*/  BSYNC B1 ;  /* 0x0000000000017941 */ /* 0x000fea0003800000 */
.L_x_176:
[----:B------:R-:W-:-:S13]  /*7790*/  LOP3.LUT P1, RZ, R4, 0xff, RZ, 0xc0, !PT ;  /* 0x000000ff04ff7812 */ /* 0x000fda000782c0ff */
[----:B------:R-:W-:Y:S05]  /*77a0*/  @P1 BRA `(.L_x_180) ;  /* 0xfffffff400341947 */ /* 0x000fea000383ffff */
[----:B------:R-:W-:Y:S05]  /*77b0*/  BSYNC B0 ;  /* 0x0000000000007941 */ /* 0x000fea0003800000 */
.L_x_168:
[----:B------:R-:W-:-:S03]  /*77c0*/  UMOV UR4, 0xffffffff ;  /* 0xffffffff00047882 */ /* 0x000fc60000000000 */
[----:B------:R-:W-:Y:S05]  /*77d0*/  BRA.DIV UR4, `(.L_x_181) ;  /* 0x0000000604fc7947 */ /* 0x000fea000b800000 */
[----:B------:R-:W-:-:S13]  /*77e0*/  ELECT P6, URZ, PT ;  /* 0x00000000003f782f */ /* 0x000fda00038c0000 */
.L_x_202:
[----:B------:R-:W-:Y:S04]  /*77f0*/  BSSY B0, `(.L_x_182) ;  /* 0x0000058000007945 */ /* 0x000fe80003800000 */
[----:B------:R-:W-:Y:S05]  /*7800*/  @!P6 BRA `(.L_x_183) ;  /* 0x000000040058e947 */ /* 0x000fea0003800000 */
[----:B------:R-:W-:-:S04]  /*7810*/  LOP3.LUT R23, R23, 0x2, RZ, 0xfc, !PT ;  /* 0x0000000217177812 */ /* 0x000fc800078efcff */
[----:B------:R-:W-:-:S13]  /*7820*/  ISETP.NE.AND P0, PT, R23, 0x3, PT ;  /* 0x000000031700780c */ /* 0x000fda0003f05270 */
[----:B------:R-:W-:Y:S05]  /*7830*/  @!P0 BRA `(.L_x_184) ;  /* 0x0000000000048947 */ /* 0x000fea0003800000 */
[----:B------:R-:W-:Y:S01]  /*7840*/  BPT.TRAP 0x1 ;  /* 0x000000040000795c */ /* 0x000fe20000300000 */
.L_x_184:
[----:B------:R-:W0:Y:S01]  /*7850*/  S2R R5, SR_CgaCtaId ;  /* 0x0000000000057919 */ /* 0x000e220000008800 */
[----:B------:R-:W-:Y:S02]  /*7860*/  MOV R0, 0x400 ;  /* 0x0000040000007802 */ /* 0x000fe40000000f00 */
[----:B------:R-:W-:Y:S02]  /*7870*/  SHF.L.U32 R2, R3, 0x1f, RZ ;  /* 0x0000001f03027819 */ /* 0x000fe400000006ff */
[----:B0-----:R-:W-:-:S05]  /*7880*/  LEA R5, R5, R0, 0x18 ;  /* 0x0000000005057211 */ /* 0x001fca00078ec0ff */
[----:B------:R-:W-:-:S04]  /*7890*/  VIADD R5, R5, 0x48 ;  /* 0x0000004805057836 */ /* 0x000fc80000000000 */
[C---:B------:R-:W-:Y:S02]  /*78a0*/  IMAD R7, R8.reuse, 0x8, R5 ;  /* 0x0000000808077824 */ /* 0x040fe400078e0205 */
[----:B------:R-:W-:Y:S02]  /*78b0*/  VIADD R8, R8, 0x1 ;  /* 0x0000000108087836 */ /* 0x000fe40000000000 */
[----:B------:R-:W0:Y:S03]  /*78c0*/  SYNCS.PHASECHK.TRANS64.TRYWAIT P0, [R7+URZ], R2 ;  /* 0x00000002070075a7 */ /* 0x000e26000800017f */
[----:B------:R-:W-:-:S04]  /*78d0*/  ISETP.NE.AND P1, PT, R8, 0x9, PT ;  /* 0x000000090800780c */ /* 0x000fc80003f25270 */
[----:B------:R-:W-:Y:S02]  /*78e0*/  SEL R0, RZ, 0x1, P1 ;  /* 0x00000001ff007807 */ /* 0x000fe40000800000 */
[----:B------:R-:W-:Y:S02]  /*78f0*/  SEL R8, R8, RZ, P1 ;  /* 0x000000ff08087207 */ /* 0x000fe40000800000 */
[----:B------:R-:W-:-:S03]  /*7900*/  LOP3.LUT R9, R3, R0, RZ, 0x3c, !PT ;  /* 0x0000000003097212 */ /* 0x000fc600078e3cff */
[----:B------:R-:W-:Y:S01]  /*7910*/  IMAD R6, R8, 0x8, R5 ;  /* 0x0000000808067824 */ /* 0x000fe200078e0205 */
[----:B------:R-:W-:Y:S01]  /*7920*/  SHF.L.U32 R3, R9, 0x1f, RZ ;  /* 0x0000001f09037819 */ /* 0x000fe200000006ff */
[----:B0-----:R-:W-:Y:S06]  /*7930*/  @!P0 BRA `(.L_x_185) ;  /* 0x0000000400c48947 */ /* 0x001fec0003800000 */
.L_x_203:
[----:B------:R-:W1:Y:S01]  /*7940*/  SYNCS.PHASECHK.TRANS64.TRYWAIT P0, [R6+URZ], R3 ;  /* 0x00000003060075a7 */ /* 0x000e62000800017f */
[----:B------:R-:W-:-:S05]  /*7950*/  VIADD R0, R8, 0x1 ;  /* 0x0000000108007836 */ /* 0x000fca0000000000 */
[----:B------:R-:W-:-:S04]  /*7960*/  ISETP.NE.AND P1, PT, R0, 0x9, PT ;  /* 0x000000090000780c */ /* 0x000fc80003f25270 */
[----:B0-----:R-:W-:Y:S02]  /*7970*/  SEL R2, RZ, 0x1, P1 ;  /* 0x00000001ff027807 */ /* 0x001fe40000800000 */
[----:B------:R-:W-:Y:S02]  /*7980*/  SEL R0, R0, RZ, P1 ;  /* 0x000000ff00007207 */ /* 0x000fe40000800000 */
[----:B------:R-:W-:-:S03]  /*7990*/  LOP3.LUT R9, R9, R2, RZ, 0x3c, !PT ;  /* 0x0000000209097212 */ /* 0x000fc600078e3cff */
[----:B------:R-:W-:Y:S01]  /*79a0*/  IMAD R7, R0, 0x8, R5 ;  /* 0x0000000800077824 */ /* 0x000fe200078e0205 */
[----:B------:R-:W-:Y:S01]  /*79b0*/  SHF.L.U32 R4, R9, 0x1f, RZ ;  /* 0x0000001f09047819 */ /* 0x000fe200000006ff */
[----:B-1----:R-:W-:Y:S06]  /*79c0*/  @!P0 BRA `(.L_x_186) ;  /* 0x0000000400b48947 */ /* 0x002fec0003800000 */
.L_x_204:
[----:B------:R-:W1:Y:S01]  /*79d0*/  SYNCS.PHASECHK.TRANS64.TRYWAIT P0, [R7+URZ], R4 ;  /* 0x00000004070075a7 */ /* 0x000e62000800017f */
[----:B------:R-:W-:-:S05]  /*79e0*/  VIADD R0, R0, 0x1 ;  /* 0x0000000100007836 */ /* 0x000fca0000000000 */
[----:B------:R-:W-:-:S04]  /*79f0*/  ISETP.NE.AND P1, PT, R0, 0x9, PT ;  /* 0x000000090000780c */ /* 0x000fc80003f25270 */
[----:B------:R-:W-:Y:S02]  /*7a00*/  SEL R2, RZ, 0x1, P1 ;  /* 0x00000001ff027807 */ /* 0x000fe40000800000 */
[----:B------:R-:W-:Y:S02]  /*7a10*/  SEL R0, R0, RZ, P1 ;  /* 0x000000ff00007207 */ /* 0x000fe40000800000 */
[----:B------:R-:W-:-:S03]  /*7a20*/  LOP3.LUT R9, R9, R2, RZ, 0x3c, !PT ;  /* 0x0000000209097212 */ /* 0x000fc600078e3cff */
[----:B0-----:R-:W-:Y:S01]  /*7a30*/  IMAD R6, R0, 0x8, R5 ;  /* 0x0000000800067824 */ /* 0x001fe200078e0205 */
[----:B------:R-:W-:Y:S01]  /*7a40*/  SHF.L.U32 R3, R9, 0x1f, RZ ;  /* 0x0000001f09037819 */ /* 0x000fe200000006ff */
[----:B-1----:R-:W-:Y:S06]  /*7a50*/  @!P0 BRA `(.L_x_187) ;  /* 0x0000000400a48947 */ /* 0x002fec0003800000 */
.L_x_205:
        /* <DEDUP_REMOVED lines=9> */
.L_x_206:
        /* <DEDUP_REMOVED lines=9> */
.L_x_207:
        /* <DEDUP_REMOVED lines=9> */
.L_x_208:
        /* <DEDUP_REMOVED lines=9> */
.L_x_209:
[----:B------:R-:W1:Y:S01]  /*7ca0*/  SYNCS.PHASECHK.TRANS64.TRYWAIT P0, [R6+URZ], R3 ;  /* 0x00000003060075a7 */ /* 0x000e62000800017f */
[----:B------:R-:W-:-:S05]  /*7cb0*/  VIADD R0, R0, 0x1 ;  /* 0x0000000100007836 */ /* 0x000fca0000000000 */
[----:B------:R-:W-:-:S04]  /*7cc0*/  ISETP.NE.AND P1, PT, R0, 0x9, PT ;  /* 0x000000090000780c */ /* 0x000fc80003f25270 */
[----:B------:R-:W-:Y:S02]  /*7cd0*/  SEL R2, RZ, 0x1, P1 ;  /* 0x00000001ff027807 */ /* 0x000fe40000800000 */
[----:B------:R-:W-:Y:S02]  /*7ce0*/  SEL R0, R0, RZ, P1 ;  /* 0x000000ff00007207 */ /* 0x000fe40000800000 */
[----:B------:R-:W-:Y:S01]  /*7cf0*/  LOP3.LUT R2, R9, R2, RZ, 0x3c, !PT ;  /* 0x0000000209027212 */ /* 0x000fe200078e3cff */
[----:B-1----:R-:W-:Y:S06]  /*7d00*/  @!P0 BRA `(.L_x_192) ;  /* 0x00000004005c8947 */ /* 0x002fec0003800000 */
.L_x_210:
[----:B------:R-:W-:Y:S01]  /*7d10*/  IMAD R5, R0, 0x8, R5 ;  /* 0x0000000800057824 */ /* 0x000fe200078e0205 */
[----:B------:R-:W-:-:S07]  /*7d20*/  SHF.L.U32 R0, R2, 0x1f, RZ ;  /* 0x0000001f02007819 */ /* 0x000fce00000006ff */
.L_x_193:
[----:B--2---:R2:W3:Y:S02]  /*7d30*/  SYNCS.PHASECHK.TRANS64.TRYWAIT P0, [R5+URZ], R0 ;  /* 0x00000000050075a7 */ /* 0x0044e4000800017f */
[----:B---3--:R-:W-:Y:S05]  /*7d40*/  @!P0 NANOSLEEP.SYNCS 0x989680 ;  /* 0x009896800000895d */ /* 0x008fea0003900000 */
[----:B------:R-:W3:Y:S02]  /*7d50*/  @!P0 SYNCS.PHASECHK.TRANS64 P0, [R5+URZ], R0 ;  /* 0x00000000050085a7 */ /* 0x000ee4000800007f */
[----:B---3--:R-:W-:Y:S05]  /*7d60*/  @!P0 BRA `(.L_x_193) ;  /* 0xfffffffc00f08947 */ /* 0x008fea000383ffff */
.L_x_183:
[----:B------:R-:W-:Y:S05]  /*7d70*/  BSYNC B0 ;  /* 0x0000000000007941 */ /* 0x000fea0003800000 */
.L_x_182:
[----:B------:R-:W-:Y:S05]  /*7d80*/  EXIT ;  /* 0x000000000000794d */ /* 0x000fea0003800000 */
.L_x_20:
[----:B0-----:R-:W-:-:S04]  /*7d90*/  IMAD.U32 R3, RZ, RZ, UR43 ;  /* 0x0000002bff037e24 */ /* 0x001fc8000f8e00ff */
[----:B------:R0:W1:Y:S03]  /*7da0*/  SYNCS.PHASECHK.TRANS64.TRYWAIT P0, [R3+URZ+-0x8], R0 ;  /* 0xfffff800030075a7 */ /* 0x000066000800017f */
[----:B-1----:R-:W-:Y:S05]  /*7db0*/  @!P0 NANOSLEEP.SYNCS 0x989680 ;  /* 0x009896800000895d */ /* 0x002fea0003900000 */
[----:B------:R-:W1:Y:S02]  /*7dc0*/  @!P0 SYNCS.PHASECHK.TRANS64 P0, [R3+URZ+-0x8], R0 ;  /* 0xfffff800030085a7 */ /* 0x000e64000800007f */
[----:B-1----:R-:W-:Y:S05]  /*7dd0*/  @!P0 BRA `(.L_x_20) ;  /* 0xfffffffc00ec8947 */ /* 0x002fea000383ffff */
[----:B------:R-:W-:Y:S05]  /*7de0*/  BRA `(.L_x_194) ;  /* 0xffffff9800a47947 */ /* 0x000fea000383ffff */
.L_x_25:
[----:B-1----:R1:W2:Y:S02]  /*7df0*/  SYNCS.PHASECHK.TRANS64.TRYWAIT P1, [R3+URZ], R0 ;  /* 0x00000000030075a7 */ /* 0x0022a4000802017f */
[----:B--2---:R-:W-:Y:S05]  /*7e00*/  @!P1 NANOSLEEP.SYNCS 0x989680 ;  /* 0x009896800000995d */ /* 0x004fea0003900000 */
[----:B------:R-:W2:Y:S02]  /*7e10*/  @!P1 SYNCS.PHASECHK.TRANS64 P1, [R3+URZ], R0 ;  /* 0x00000000030095a7 */ /* 0x000ea4000802007f */
[----:B--2---:R-:W-:Y:S05]  /*7e20*/  @!P1 BRA `(.L_x_25) ;  /* 0xfffffffc00f09947 */ /* 0x004fea000383ffff */
[----:B------:R-:W-:Y:S05]  /*7e30*/  BRA `(.L_x_24) ;  /* 0xffffff9c00187947 */ /* 0x000fea000383ffff */
.L_x_30:
[----:B-1----:R-:W-:-:S04]  /*7e40*/  IMAD.U32 R5, RZ, RZ, UR4 ;  /* 0x00000004ff057e24 */ /* 0x002fc8000f8e00ff */
[----:B------:R1:W2:Y:S03]  /*7e50*/  SYNCS.PHASECHK.TRANS64.TRYWAIT P1, [R5+URZ], R4 ;  /* 0x00000004050075a7 */ /* 0x0002a6000802017f */
[----:B--2---:R-:W-:Y:S05]  /*7e60*/  @!P1 NANOSLEEP.SYNCS 0x989680 ;  /* 0x009896800000995d */ /* 0x004fea0003900000 */
[----:B------:R-:W2:Y:S02]  /*7e70*/  @!P1 SYNCS.PHASECHK.TRANS64 P1, [R5+URZ], R4 ;  /* 0x00000004050095a7 */ /* 0x000ea4000802007f */
[----:B--2---:R-:W-:Y:S05]  /*7e80*/  @!P1 BRA `(.L_x_30) ;  /* 0xfffffffc00ec9947 */ /* 0x004fea000383ffff */
[----:B------:R-:W-:Y:S05]  /*7e90*/  BRA `(.L_x_29) ;  /* 0xffffff9c00e87947 */ /* 0x000fea000383ffff */
.L_x_36:
[----:B0-----:R-:W-:-:S04]  /*7ea0*/  IMAD.U32 R3, RZ, RZ, UR43 ;  /* 0x0000002bff037e24 */ /* 0x001fc8000f8e00ff */
[----:B------:R0:W1:Y:S03]  /*7eb0*/  SYNCS.PHASECHK.TRANS64.TRYWAIT P0, [R3+URZ+0x8], R0 ;  /* 0x00000800030075a7 */ /* 0x000066000800017f */
[----:B-1----:R-:W-:Y:S05]  /*7ec0*/  @!P0 NANOSLEEP.SYNCS 0x989680 ;  /* 0x009896800000895d */ /* 0x002fea0003900000 */
[----:B------:R-:W1:Y:S02]  /*7ed0*/  @!P0 SYNCS.PHASECHK.TRANS64 P0, [R3+URZ+0x8], R0 ;  /* 0x00000800030085a7 */ /* 0x000e64000800007f */
[----:B-1----:R-:W-:Y:S05]  /*7ee0*/  @!P0 BRA `(.L_x_36) ;  /* 0xfffffffc00ec8947 */ /* 0x002fea000383ffff */
[----:B------:R-:W-:Y:S05]  /*7ef0*/  BRA `(.L_x_195) ;  /* 0xffffffa400287947 */ /* 0x000fea000383ffff */
.L_x_169:
[----:B------:R-:W-:Y:S01]  /*7f00*/  BSSY B1, `(.L_x_196) ;  /* 0x0000006000017945 */ /* 0x000fe20003800000 */
[----:B------:R-:W-:-:S07]  /*7f10*/  IMAD.MOV.U32 R15, RZ, RZ, -0x1 ;  /* 0xffffffffff0f7424 */ /* 0x000fce00078e00ff */
[----:B-----5:R-:W-:Y:S05]  /*7f20*/  WARPSYNC.COLLECTIVE R15, `(.L_x_197) ;  /* 0x000000000f0c7348 */ /* 0x020fea0003c00000 */
[----:B------:R-:W-:Y:S02]  /*7f30*/  ELECT P6, UR62, PT ;  /* 0x00000000003e782f */ /* 0x000fe400038c0000 */
[----:B------:R-:W-:Y:S01]  /*7f40*/  MOV R14, UR62 ;  /* 0x0000003e000e7c02 */ /* 0x000fe20008000f00 */
[----:B-----5:R-:W-:Y:S10]  /*7f50*/  ENDCOLLECTIVE ;  /* 0x000000000000791b */ /* 0x020ff40003800000 */
.L_x_197:
[----:B------:R-:W-:Y:S05]  /*7f60*/  BSYNC B1 ;  /* 0x0000000000017941 */ /* 0x000fea0003800000 */
.L_x_196:
[----:B------:R-:W-:Y:S05]  /*7f70*/  BRA `(.L_x_198) ;  /* 0xffffffec004c7947 */ /* 0x000fea000383ffff */
.L_x_172:
[----:B-1----:R1:W2:Y:S02]  /*7f80*/  SYNCS.PHASECHK.TRANS64.TRYWAIT P1, [R15+URZ+0x48], R6 ;  /* 0x000048060f0075a7 */ /* 0x0022a4000802017f */
[----:B--2---:R-:W-:Y:S05]  /*7f90*/  @!P1 NANOSLEEP.SYNCS 0x989680 ;  /* 0x009896800000995d */ /* 0x004fea0003900000 */
[----:B------:R-:W2:Y:S02]  /*7fa0*/  @!P1 SYNCS.PHASECHK.TRANS64 P1, [R15+URZ+0x48], R6 ;  /* 0x000048060f0095a7 */ /* 0x000ea4000802007f */
[----:B--2---:R-:W-:Y:S05]  /*7fb0*/  @!P1 BRA `(.L_x_172) ;  /* 0xfffffffc00f09947 */ /* 0x004fea000383ffff */
[----:B------:R-:W-:Y:S05]  /*7fc0*/  BRA `(.L_x_199) ;  /* 0xffffffec00807947 */ /* 0x000fea000383ffff */
.L_x_181:
[----:B------:R-:W-:Y:S01]  /*7fd0*/  BSSY B0, `(.L_x_200) ;  /* 0x0000006000007945 */ /* 0x000fe20003800000 */
[----:B------:R-:W-:-:S07]  /*7fe0*/  IMAD.MOV.U32 R15, RZ, RZ, -0x1 ;  /* 0xffffffffff0f7424 */ /* 0x000fce00078e00ff */
[----:B-----5:R-:W-:Y:S05]  /*7ff0*/  WARPSYNC.COLLECTIVE R15, `(.L_x_201) ;  /* 0x000000000f0c7348 */ /* 0x020fea0003c00000 */
[----:B------:R-:W-:Y:S02]  /*8000*/  ELECT P6, UR62, PT ;  /* 0x00000000003e782f */ /* 0x000fe400038c0000 */
[----:B------:R-:W-:Y:S01]  /*8010*/  MOV R14, UR62 ;  /* 0x0000003e000e7c02 */ /* 0x000fe20008000f00 */
[----:B-----5:R-:W-:Y:S10]  /*8020*/  ENDCOLLECTIVE ;  /* 0x000000000000791b */ /* 0x020ff40003800000 */
.L_x_201:
[----:B------:R-:W-:Y:S05]  /*8030*/  BSYNC B0 ;  /* 0x0000000000007941 */ /* 0x000fea0003800000 */
.L_x_200:
[----:B------:R-:W-:Y:S05]  /*8040*/  BRA `(.L_x_202) ;  /* 0xfffffff400e87947 */ /* 0x000fea000383ffff */
.L_x_185:
[----:B0-----:R0:W1:Y:S02]  /*8050*/  SYNCS.PHASECHK.TRANS64.TRYWAIT P0, [R7+URZ], R2 ;  /* 0x00000002070075a7 */ /* 0x001064000800017f */
[----:B-1----:R-:W-:Y:S05]  /*8060*/  @!P0 NANOSLEEP.SYNCS 0x989680 ;  /* 0x009896800000895d */ /* 0x002fea0003900000 */
[----:B------:R-:W1:Y:S02]  /*8070*/  @!P0 SYNCS.PHASECHK.TRANS64 P0, [R7+URZ], R2 ;  /* 0x00000002070085a7 */ /* 0x000e64000800007f */
[----:B-1----:R-:W-:Y:S05]  /*8080*/  @!P0 BRA `(.L_x_185) ;  /* 0xfffffffc00f08947 */ /* 0x002fea000383ffff */
[----:B------:R-:W-:Y:S05]  /*8090*/  BRA `(.L_x_203) ;  /* 0xfffffff800287947 */ /* 0x000fea000383ffff */
.L_x_186:
[----:B0-----:R0:W1:Y:S02]  /*80a0*/  SYNCS.PHASECHK.TRANS64.TRYWAIT P0, [R6+URZ], R3 ;  /* 0x00000003060075a7 */ /* 0x001064000800017f */
[----:B-1----:R-:W-:Y:S05]  /*80b0*/  @!P0 NANOSLEEP.SYNCS 0x989680 ;  /* 0x009896800000895d */ /* 0x002fea0003900000 */
[----:B------:R-:W1:Y:S02]  /*80c0*/  @!P0 SYNCS.PHASECHK.TRANS64 P0, [R6+URZ], R3 ;  /* 0x00000003060085a7 */ /* 0x000e64000800007f */
[----:B-1----:R-:W-:Y:S05]  /*80d0*/  @!P0 BRA `(.L_x_186) ;  /* 0xfffffffc00f08947 */ /* 0x002fea000383ffff */
[----:B------:R-:W-:Y:S05]  /*80e0*/  BRA `(.L_x_204) ;  /* 0xfffffff800387947 */ /* 0x000fea000383ffff */
.L_x_187:
[----:B0-----:R0:W1:Y:S02]  /*80f0*/  SYNCS.PHASECHK.TRANS64.TRYWAIT P0, [R7+URZ], R4 ;  /* 0x00000004070075a7 */ /* 0x001064000800017f */
[----:B-1----:R-:W-:Y:S05]  /*8100*/  @!P0 NANOSLEEP.SYNCS 0x989680 ;  /* 0x009896800000895d */ /* 0x002fea0003900000 */
[----:B------:R-:W1:Y:S02]  /*8110*/  @!P0 SYNCS.PHASECHK.TRANS64 P0, [R7+URZ], R4 ;  /* 0x00000004070085a7 */ /* 0x000e64000800007f */
[----:B-1----:R-:W-:Y:S05]  /*8120*/  @!P0 BRA `(.L_x_187) ;  /* 0xfffffffc00f08947 */ /* 0x002fea000383ffff */
[----:B------:R-:W-:Y:S05]  /*8130*/  BRA `(.L_x_205) ;  /* 0xfffffff800487947 */ /* 0x000fea000383ffff */
.L_x_188:
[----:B0-----:R0:W1:Y:S02]  /*8140*/  SYNCS.PHASECHK.TRANS64.TRYWAIT P0, [R6+URZ], R3 ;  /* 0x00000003060075a7 */ /* 0x001064000800017f */
[----:B-1----:R-:W-:Y:S05]  /*8150*/  @!P0 NANOSLEEP.SYNCS 0x989680 ;  /* 0x009896800000895d */ /* 0x002fea0003900000 */
[----:B------:R-:W1:Y:S02]  /*8160*/  @!P0 SYNCS.PHASECHK.TRANS64 P0, [R6+URZ], R3 ;  /* 0x00000003060085a7 */ /* 0x000e64000800007f */
[----:B-1----:R-:W-:Y:S05]  /*8170*/  @!P0 BRA `(.L_x_188) ;  /* 0xfffffffc00f08947 */ /* 0x002fea000383ffff */
[----:B------:R-:W-:Y:S05]  /*8180*/  BRA `(.L_x_206) ;  /* 0xfffffff800587947 */ /* 0x000fea000383ffff */
.L_x_189:
[----:B0-----:R0:W1:Y:S02]  /*8190*/  SYNCS.PHASECHK.TRANS64.TRYWAIT P0, [R7+URZ], R4 ;  /* 0x00000004070075a7 */ /* 0x001064000800017f */
[----:B-1----:R-:W-:Y:S05]  /*81a0*/  @!P0 NANOSLEEP.SYNCS 0x989680 ;  /* 0x009896800000895d */ /* 0x002fea0003900000 */
[----:B------:R-:W1:Y:S02]  /*81b0*/  @!P0 SYNCS.PHASECHK.TRANS64 P0, [R7+URZ], R4 ;  /* 0x00000004070085a7 */ /* 0x000e64000800007f */
[----:B-1----:R-:W-:Y:S05]  /*81c0*/  @!P0 BRA `(.L_x_189) ;  /* 0xfffffffc00f08947 */ /* 0x002fea000383ffff */
[----:B------:R-:W-:Y:S05]  /*81d0*/  BRA `(.L_x_207) ;  /* 0xfffffff800687947 */ /* 0x000fea000383ffff */
.L_x_190:
[----:B0-----:R0:W1:Y:S02]  /*81e0*/  SYNCS.PHASECHK.TRANS64.TRYWAIT P0, [R6+URZ], R3 ;  /* 0x00000003060075a7 */ /* 0x001064000800017f */
[----:B-1----:R-:W-:Y:S05]  /*81f0*/  @!P0 NANOSLEEP.SYNCS 0x989680 ;  /* 0x009896800000895d */ /* 0x002fea0003900000 */
[----:B------:R-:W1:Y:S02]  /*8200*/  @!P0 SYNCS.PHASECHK.TRANS64 P0, [R6+URZ], R3 ;  /* 0x00000003060085a7 */ /* 0x000e64000800007f */
[----:B-1----:R-:W-:Y:S05]  /*8210*/  @!P0 BRA `(.L_x_190) ;  /* 0xfffffffc00f08947 */ /* 0x002fea000383ffff */
[----:B------:R-:W-:Y:S05]  /*8220*/  BRA `(.L_x_208) ;  /* 0xfffffff800787947 */ /* 0x000fea000383ffff */
.L_x_191:
[----:B0-----:R0:W1:Y:S02]  /*8230*/  SYNCS.PHASECHK.TRANS64.TRYWAIT P0, [R7+URZ], R4 ;  /* 0x00000004070075a7 */ /* 0x001064000800017f */
[----:B-1----:R-:W-:Y:S05]  /*8240*/  @!P0 NANOSLEEP.SYNCS 0x989680 ;  /* 0x009896800000895d */ /* 0x002fea0003900000 */
[----:B------:R-:W1:Y:S02]  /*8250*/  @!P0 SYNCS.PHASECHK.TRANS64 P0, [R7+URZ], R4 ;  /* 0x00000004070085a7 */ /* 0x000e64000800007f */
[----:B-1----:R-:W-:Y:S05]  /*8260*/  @!P0 BRA `(.L_x_191) ;  /* 0xfffffffc00f08947 */ /* 0x002fea000383ffff */
[----:B------:R-:W-:Y:S05]  /*8270*/  BRA `(.L_x_209) ;  /* 0xfffffff800887947 */ /* 0x000fea000383ffff */
.L_x_192:
[----:B-1----:R1:W2:Y:S02]  /*8280*/  SYNCS.PHASECHK.TRANS64.TRYWAIT P0, [R6+URZ], R3 ;  /* 0x00000003060075a7 */ /* 0x0022a4000800017f */
[----:B--2---:R-:W-:Y:S05]  /*8290*/  @!P0 NANOSLEEP.SYNCS 0x989680 ;  /* 0x009896800000895d */ /* 0x004fea0003900000 */
[----:B------:R-:W2:Y:S02]  /*82a0*/  @!P0 SYNCS.PHASECHK.TRANS64 P0, [R6+URZ], R3 ;  /* 0x00000003060085a7 */ /* 0x000ea4000800007f */
[----:B--2---:R-:W-:Y:S05]  /*82b0*/  @!P0 BRA `(.L_x_192) ;  /* 0xfffffffc00f08947 */ /* 0x004fea000383ffff */
[----:B------:R-:W-:Y:S05]  /*82c0*/  BRA `(.L_x_210) ;  /* 0xfffffff800907947 */ /* 0x000fea000383ffff */
.L_x_211:
[----:B------:R-:W-:-:S00]  /*82d0*/  BRA `(.L_x_211) ;  /* 0xfffffffc00fc7947 */ /* 0x000fc0000383ffff */
[----:B------:R-:W-:-:S00]  /*82e0*/  NOP ;  /* 0x0000000000007918 */ /* 0x000fc00000000000 */
        /* <DEDUP_REMOVED lines=9> */
.L_x_212:


//--------------------- .nv.global.init           --------------------------
	.section	.nv.global.init,"aw",@progbits
.nv.global.init:
	.type		$str$22,@object
	.size		$str$22,($str$23 - $str$22)
$str$22:
        /*0000*/ 	.byte	0x6b, 0x5f, 0x74, 0x69, 0x6c, 0x65, 0x5f, 0x63, 0x6f, 0x75, 0x6e, 0x74, 0x20, 0x3e, 0x3d, 0x20
        /*0010*/ 	.byte	0x31, 0x00
	.type		$str$23,@object
	.size		$str$23,(__unnamed_1 - $str$23)
$str$23:
        /*0012*/ 	.byte	0x2f, 0x74, 0x6d, 0x70, 0x2f, 0x63, 0x75, 0x74, 0x6c, 0x61, 0x73, 0x73, 0x5f, 0x73, 0x77, 0x65
        /*0022*/ 	.byte	0x65, 0x70, 0x5f, 0x73, 0x72, 0x63, 0x2f, 0x69, 0x6e, 0x63, 0x6c, 0x75, 0x64, 0x65, 0x2f, 0x63
        /*0032*/ 	.byte	0x75, 0x74, 0x6c, 0x61, 0x73, 0x73, 0x2f, 0x67, 0x65, 0x6d, 0x6d, 0x2f, 0x63, 0x6f, 0x6c, 0x6c
        /*0042*/ 	.byte	0x65, 0x63, 0x74, 0x69, 0x76, 0x65, 0x2f, 0x73, 0x6d, 0x39, 0x30, 0x5f, 0x6d, 0x6d, 0x61, 0x5f
        /*0052*/ 	.byte	0x74, 0x6d, 0x61, 0x5f, 0x67, 0x6d, 0x6d, 0x61, 0x5f, 0x73, 0x73, 0x5f, 0x77, 0x61, 0x72, 0x70
        /*0062*/ 	.byte	0x73, 0x70, 0x65, 0x63, 0x69, 0x61, 0x6c, 0x69, 0x7a, 0x65, 0x64, 0x2e, 0x68, 0x70, 0x70, 0x00
	.type		__unnamed_1,@object
	.size		__unnamed_1,(.L_0 - __unnamed_1)
__unnamed_1:
        /*0072*/ 	.byte	0x76, 0x6f, 0x69, 0x64, 0x20, 0x63, 0x75, 0x74, 0x6c, 0x61, 0x73, 0x73, 0x3a, 0x3a, 0x67, 0x65
        /* <DEDUP_REMOVED lines=180> */
        /*0bc2*/ 	.byte	0x00
.L_0:


//--------------------- .nv.shared._ZN7cutlass13device_kernelINS_4gemm6kernel13GemmUniversalIN4cute5tupleIJiiiiEEENS1_10collective13CollectiveMmaINS1_34MainloopSm90TmaGmmaWarpSpecializedILi9ENS5_IJNS4_1CILi2EEENSA_ILi1EEESC_EEENS1_32KernelTmaWarpSpecializedPingpongEEENS5_IJNSA_ILi64EEENSA_ILi128EEESG_EEENS_6half_tENS5_IJlSC_lEEESJ_SK_NS4_8TiledMMAINS4_8MMA_AtomIJNS4_4SM904GMMA26MMA_64x128x16_F32F16F16_SSILNSO_5MajorE0ELSQ_0ELNSO_7ScaleInE1ELSR_1EEEEEENS4_6LayoutINS5_IJSC_SC_SC_EEENS5_IJNSA_ILi0EEESW_SW_EEEEENS5_IJNS4_10UnderscoreESZ_SZ_EEEEENS4_13SM90_TMA_LOADENS4_14ComposedLayoutINS4_7SwizzleILi3ELi4ELi3EEENS4_18smem_ptr_flag_bitsILi16EEENSU_INS5_IJNSA_ILi8EEESG_EEENS5_IJSG_SC_EEEEEEEvNS4_8identityENS4_23SM90_TMA_LOAD_MULTICASTES1C_vS1D_EENS_8epilogue10collective6detail29Sm90TmaWarpSpecializedAdapterINS1H_15DefaultEpilogueISJ_SK_SK_NS1G_6thread17LinearCombinationISJ_Li1EffLNS1L_9ScaleType4KindE0ELNS_15FloatRoundStyleE2ESJ_EENS1_15EpilogueDefaultEEEEEvvEEEEvNT_6ParamsE --------------------------
	.section	.nv.shared._ZN7cutlass13device_kernelINS_4gemm6kernel13GemmUniversalIN4cute5tupleIJiiiiEEENS1_10collective13CollectiveMmaINS1_34MainloopSm90TmaGmmaWarpSpecializedILi9ENS5_IJNS4_1CILi2EEENSA_ILi1EEESC_EEENS1_32KernelTmaWarpSpecializedPingpongEEENS5_IJNSA_ILi64EEENSA_ILi128EEESG_EEENS_6half_tENS5_IJlSC_lEEESJ_SK_NS4_8TiledMMAINS4_8MMA_AtomIJNS4_4SM904GMMA26MMA_64x128x16_F32F16F16_SSILNSO_5MajorE0ELSQ_0ELNSO_7ScaleInE1ELSR_1EEEEEENS4_6LayoutINS5_IJSC_SC_SC_EEENS5_IJNSA_ILi0EEESW_SW_EEEEENS5_IJNS4_10UnderscoreESZ_SZ_EEEEENS4_13SM90_TMA_LOADENS4_14ComposedLayoutINS4_7SwizzleILi3ELi4ELi3EEENS4_18smem_ptr_flag_bitsILi16EEENSU_INS5_IJNSA_ILi8EEESG_EEENS5_IJSG_SC_EEEEEEEvNS4_8identityENS4_23SM90_TMA_LOAD_MULTICASTES1C_vS1D_EENS_8epilogue10collective6detail29Sm90TmaWarpSpecializedAdapterINS1H_15DefaultEpilogueISJ_SK_SK_NS1G_6thread17LinearCombinationISJ_Li1EffLNS1L_9ScaleType4KindE0ELNS_15FloatRoundStyleE2ESJ_EENS1_15EpilogueDefaultEEEEEvvEEEEvNT_6ParamsE,"aw",@nobits
	.sectionflags	@""
	.align	16
	.zero		1024


//--------------------- .nv.shared.reserved.0     --------------------------
	.section	.nv.shared.reserved.0,"aw",@nobits
	.weak		__nv_reservedSMEM_offset_0_alias
	.size		__nv_reservedSMEM_offset_0_alias, 0, 0
	.other		__nv_reservedSMEM_offset_0_alias,@"STO_CUDA_RESERVED_SHARED STV_DEFAULT"
__nv_reservedSMEM_offset_0_alias:
	.zero		0


//--------------------- .nv.global                --------------------------
	.section	.nv.global,"aw",@nobits
.nv.global:
	.type		_ZN39_INTERNAL_89f46b76_4_k_cu_e1e18a66_33834cute1_E,@object
	.size		_ZN39_INTERNAL_89f46b76_4_k_cu_e1e18a66_33834cute1_E,(_ZN39_INTERNAL_89f46b76_4_k_cu_e1e18a66_33834cuda3std3__45__cpo6cbeginE - _ZN39_INTERNAL_89f46b76_4_k_cu_e1e18a66_33834cute1_E)
_ZN39_INTERNAL_89f46b76_4_k_cu_e1e18a66_33834cute1_E:
	.zero		1
	.type		_ZN39_INTERNAL_89f46b76_4_k_cu_e1e18a66_33834cuda3std3__45__cpo6cbeginE,@object
	.size		_ZN39_INTERNAL_89f46b76_4_k_cu_e1e18a66_33834cuda3std3__45__cpo6cbeginE,(_ZN39_INTERNAL_89f46b76_4_k_cu_e1e18a66_33834cuda3std3__48in_placeE - _ZN39_INTERNAL_89f46b76_4_k_cu_e1e18a66_33834cuda3std3__45__cpo6cbeginE)
_ZN39_INTERNAL_89f46b76_4_k_cu_e1e18a66_33834cuda3std3__45__cpo6cbeginE:
	.zero		1
	.type		_ZN39_INTERNAL_89f46b76_4_k_cu_e1e18a66_33834cuda3std3__48in_placeE,@object
	.size		_ZN39_INTERNAL_89f46b76_4_k_cu_e1e18a66_33834cuda3std3__48in_placeE,(_ZN39_INTERNAL_89f46b76_4_k_cu_e1e18a66_33834cuda3std6ranges3__45__cpo9iter_moveE - _ZN39_INTERNAL_89f46b76_4_k_cu_e1e18a66_33834cuda3std3__48in_placeE)
_ZN39_INTERNAL_89f46b76_4_k_cu_e1e18a66_33834cuda3std3__48in_placeE:
	.zero		1
	.type		_ZN39_INTERNAL_89f46b76_4_k_cu_e1e18a66_33834cuda3std6ranges3__45__cpo9iter_moveE,@object
	.size		_ZN39_INTERNAL_89f46b76_4_k_cu_e1e18a66_33834cuda3std6ranges3__45__cpo9iter_moveE,(_ZN39_INTERNAL_89f46b76_4_k_cu_e1e18a66_33834cuda3std3__45__cpo5beginE - _ZN39_INTERNAL_89f46b76_4_k_cu_e1e18a66_33834cuda3std6ranges3__45__cpo9iter_moveE)
_ZN39_INTERNAL_89f46b76_4_k_cu_e1e18a66_33834cuda3std6ranges3__45__cpo9iter_moveE:
	.zero		1
	.type		_ZN39_INTERNAL_89f46b76_4_k_cu_e1e18a66_33834cuda3std3__45__cpo5beginE,@object
	.size		_ZN39_INTERNAL_89f46b76_4_k_cu_e1e18a66_33834cuda3std3__45__cpo5beginE,(_ZN39_INTERNAL_89f46b76_4_k_cu_e1e18a66_33834cuda3std3__441_GLOBAL__N__89f46b76_4_k_cu_e1e18a66_33836ignoreE - _ZN39_INTERNAL_89f46b76_4_k_cu_e1e18a66_33834cuda3std3__45__cpo5beginE)
_ZN39_INTERNAL_89f46b76_4_k_cu_e1e18a66_33834cuda3std3__45__cpo5beginE:
	.zero		1
	.type		_ZN39_INTERNAL_89f46b76_4_k_cu_e1e18a66_33834cuda3std3__441_GLOBAL__N__89f46b76_4_k_cu_e1e18a66_33836ignoreE,@object
	.size		_ZN39_INTERNAL_89f46b76_4_k_cu_e1e18a66_33834cuda3std3__441_GLOBAL__N__89f46b76_4_k_cu_e1e18a66_33836ignoreE,(_ZN39_INTERNAL_89f46b76_4_k_cu_e1e18a66_33834cute7productE - _ZN39_INTERNAL_89f46b76_4_k_cu_e1e18a66_33834cuda3std3__441_GLOBAL__N__89f46b76_4_k_cu_e1e18a66_33836ignoreE)
_ZN39_INTERNAL_89f46b76_4_k_cu_e1e18a66_33834cuda3std3__441_GLOBAL__N__89f46b76_4_k_cu_e1e18a66_33836ignoreE:
	.zero		1
	.type		_ZN39_INTERNAL_89f46b76_4_k_cu_e1e18a66_33834cute7productE,@object
	.size		_ZN39_INTERNAL_89f46b76_4_k_cu_e1e18a66_33834cute7productE,(_ZN39_INTERNAL_89f46b76_4_k_cu_e1e18a66_33834cuda3std3__45__cpo3endE - _ZN39_INTERNAL_89f46b76_4_k_cu_e1e18a66_33834cute7productE)
_ZN39_INTERNAL_89f46b76_4_k_cu_e1e18a66_33834cute7productE:
	.zero		1
	.type		_ZN39_INTERNAL_89f46b76_4_k_cu_e1e18a66_33834cuda3std3__45__cpo3endE,@object
	.size		_ZN39_INTERNAL_89f46b76_4_k_cu_e1e18a66_33834cuda3std3__45__cpo3endE,(_ZN39_INTERNAL_89f46b76_4_k_cu_e1e18a66_33834cuda3std3__419piecewise_constructE - _ZN39_INTERNAL_89f46b76_4_k_cu_e1e18a66_33834cuda3std3__45__cpo3endE)
_ZN39_INTERNAL_89f46b76_4_k_cu_e1e18a66_33834cuda3std3__45__cpo3endE:
	.zero		1
	.type		_ZN39_INTERNAL_89f46b76_4_k_cu_e1e18a66_33834cuda3std3__419piecewise_constructE,@object
	.size		_ZN39_INTERNAL_89f46b76_4_k_cu_e1e18a66_33834cuda3std3__419piecewise_constructE,(_ZN39_INTERNAL_89f46b76_4_k_cu_e1e18a66_33834cuda3std3__45__cpo4cendE - _ZN39_INTERNAL_89f46b76_4_k_cu_e1e18a66_33834cuda3std3__419piecewise_constructE)
_ZN39_INTERNAL_89f46b76_4_k_cu_e1e18a66_33834cuda3std3__419piecewise_constructE:
	.zero		1
	.type		_ZN39_INTERNAL_89f46b76_4_k_cu_e1e18a66_33834cuda3std3__45__cpo4cendE,@object
	.size		_ZN39_INTERNAL_89f46b76_4_k_cu_e1e18a66_33834cuda3std3__45__cpo4cendE,(_ZN39_INTERNAL_89f46b76_4_k_cu_e1e18a66_33834cuda3std6ranges3__45__cpo4swapE - _ZN39_INTERNAL_89f46b76_4_k_cu_e1e18a66_33834cuda3std3__45__cpo4cendE)
_ZN39_INTERNAL_89f46b76_4_k_cu_e1e18a66_33834cuda3std3__45__cpo4cendE:
	.zero		1
	.type		_ZN39_INTERNAL_89f46b76_4_k_cu_e1e18a66_33834cuda3std6ranges3__45__cpo4swapE,@object
	.size		_ZN39_INTERNAL_89f46b76_4_k_cu_e1e18a66_33834cuda3std6ranges3__45__cpo4swapE,(.L_8 - _ZN39_INTERNAL_89f46b76_4_k_cu_e1e18a66_33834cuda3std6ranges3__45__cpo4swapE)
_ZN39_INTERNAL_89f46b76_4_k_cu_e1e18a66_33834cuda3std6ranges3__45__cpo4swapE:
	.zero		1
.L_8:


//--------------------- .nv.constant0._ZN7cutlass13device_kernelINS_4gemm6kernel13GemmUniversalIN4cute5tupleIJiiiiEEENS1_10collective13CollectiveMmaINS1_34MainloopSm90TmaGmmaWarpSpecializedILi9ENS5_IJNS4_1CILi2EEENSA_ILi1EEESC_EEENS1_32KernelTmaWarpSpecializedPingpongEEENS5_IJNSA_ILi64EEENSA_ILi128EEESG_EEENS_6half_tENS5_IJlSC_lEEESJ_SK_NS4_8TiledMMAINS4_8MMA_AtomIJNS4_4SM904GMMA26MMA_64x128x16_F32F16F16_SSILNSO_5MajorE0ELSQ_0ELNSO_7ScaleInE1ELSR_1EEEEEENS4_6LayoutINS5_IJSC_SC_SC_EEENS5_IJNSA_ILi0EEESW_SW_EEEEENS5_IJNS4_10UnderscoreESZ_SZ_EEEEENS4_13SM90_TMA_LOADENS4_14ComposedLayoutINS4_7SwizzleILi3ELi4ELi3EEENS4_18smem_ptr_flag_bitsILi16EEENSU_INS5_IJNSA_ILi8EEESG_EEENS5_IJSG_SC_EEEEEEEvNS4_8identityENS4_23SM90_TMA_LOAD_MULTICASTES1C_vS1D_EENS_8epilogue10collective6detail29Sm90TmaWarpSpecializedAdapterINS1H_15DefaultEpilogueISJ_SK_SK_NS1G_6thread17LinearCombinationISJ_Li1EffLNS1L_9ScaleType4KindE0ELNS_15FloatRoundStyleE2ESJ_EENS1_15EpilogueDefaultEEEEEvvEEEEvNT_6ParamsE --------------------------
	.section	.nv.constant0._ZN7cutlass13device_kernelINS_4gemm6kernel13GemmUniversalIN4cute5tupleIJiiiiEEENS1_10collective13CollectiveMmaINS1_34MainloopSm90TmaGmmaWarpSpecializedILi9ENS5_IJNS4_1CILi2EEENSA_ILi1EEESC_EEENS1_32KernelTmaWarpSpecializedPingpongEEENS5_IJNSA_ILi64EEENSA_ILi128EEESG_EEENS_6half_tENS5_IJlSC_lEEESJ_SK_NS4_8TiledMMAINS4_8MMA_AtomIJNS4_4SM904GMMA26MMA_64x128x16_F32F16F16_SSILNSO_5MajorE0ELSQ_0ELNSO_7ScaleInE1ELSR_1EEEEEENS4_6LayoutINS5_IJSC_SC_SC_EEENS5_IJNSA_ILi0EEESW_SW_EEEEENS5_IJNS4_10UnderscoreESZ_SZ_EEEEENS4_13SM90_TMA_LOADENS4_14ComposedLayoutINS4_7SwizzleILi3ELi4ELi3EEENS4_18smem_ptr_flag_bitsILi16EEENSU_INS5_IJNSA_ILi8EEESG_EEENS5_IJSG_SC_EEEEEEEvNS4_8identityENS4_23SM90_TMA_LOAD_MULTICASTES1C_vS1D_EENS_8epilogue10collective6detail29Sm90TmaWarpSpecializedAdapterINS1H_15DefaultEpilogueISJ_SK_SK_NS1G_6thread17LinearCombinationISJ_Li1EffLNS1L_9ScaleType4KindE0ELNS_15FloatRoundStyleE2ESJ_EENS1_15EpilogueDefaultEEEEEvvEEEEvNT_6ParamsE,"a",@progbits
	.sectionflags	@""
	.align	4
.nv.constant0._ZN7cutlass13device_kernelINS_4gemm6kernel13GemmUniversalIN4cute5tupleIJiiiiEEENS1_10collective13CollectiveMmaINS1_34MainloopSm90TmaGmmaWarpSpecializedILi9ENS5_IJNS4_1CILi2EEENSA_ILi1EEESC_EEENS1_32KernelTmaWarpSpecializedPingpongEEENS5_IJNSA_ILi64EEENSA_ILi128EEESG_EEENS_6half_tENS5_IJlSC_lEEESJ_SK_NS4_8TiledMMAINS4_8MMA_AtomIJNS4_4SM904GMMA26MMA_64x128x16_F32F16F16_SSILNSO_5MajorE0ELSQ_0ELNSO_7ScaleInE1ELSR_1EEEEEENS4_6LayoutINS5_IJSC_SC_SC_EEENS5_IJNSA_ILi0EEESW_SW_EEEEENS5_IJNS4_10UnderscoreESZ_SZ_EEEEENS4_13SM90_TMA_LOADENS4_14ComposedLayoutINS4_7SwizzleILi3ELi4ELi3EEENS4_18smem_ptr_flag_bitsILi16EEENSU_INS5_IJNSA_ILi8EEESG_EEENS5_IJSG_SC_EEEEEEEvNS4_8identityENS4_23SM90_TMA_LOAD_MULTICASTES1C_vS1D_EENS_8epilogue10collective6detail29Sm90TmaWarpSpecializedAdapterINS1H_15DefaultEpilogueISJ_SK_SK_NS1G_6thread17LinearCombinationISJ_Li1EffLNS1L_9ScaleType4KindE0ELNS_15FloatRoundStyleE2ESJ_EENS1_15EpilogueDefaultEEEEEvvEEEEvNT_6ParamsE:
	.zero		1664


//--------------------- SYMBOLS --------------------------

	.type		.nv.reservedSmem.offset0,@object
	.size		.nv.reservedSmem.offset0,0x4
	.type		__assertfail,@function
